	.target	sm_90a

	.elftype	@"ET_EXEC"


//--------------------- .note.nv.tkinfo           --------------------------
	.section	.note.nv.tkinfo,"",@"SHT_NOTE"
	.sectionflags	@"SHF_NOTE_NV_TKINFO"
	.tkinfo
        /*0018*/ 	.word	0x00000002
        /*0030*/ 	.string	""
        /*0030*/ 	.string	"ptxas"
        /*0030*/ 	.string	"Cuda compilation tools, release 13.0, V13.0.88"
        /*0030*/ 	.string	"Build cuda_13.0.r13.0/compiler.36424714_0"
        /*0030*/ 	.string	"-v  -suppress-debug-info  -lineinfo  -arch sm_90a "



//--------------------- .note.nv.cuinfo           --------------------------
	.section	.note.nv.cuinfo,"",@"SHT_NOTE"
	.sectionflags	@"SHF_NOTE_NV_CUINFO"
        /*0018*/ 	.short	0x0002
        /*001a*/ 	.short	0x005a
        /*001c*/ 	.short	0x0082
	.zero		2


//--------------------- .nv.info                  --------------------------
	.section	.nv.info,"",@"SHT_CUDA_INFO"
	.align	4


	//----- nvinfo : EIATTR_REGCOUNT
	.align		4
        /*0000*/ 	.byte	0x04, 0x2f
        /*0002*/ 	.short	(.L_2 - .L_1)
	.align		4
.L_1:
        /*0004*/ 	.word	index@(attn_fwd)
        /*0008*/ 	.word	0x00000040


	//----- nvinfo : EIATTR_FRAME_SIZE
	.align		4
.L_2:
        /*000c*/ 	.byte	0x04, 0x11
        /*000e*/ 	.short	(.L_4 - .L_3)
	.align		4
.L_3:
        /*0010*/ 	.word	index@(attn_fwd)
        /*0014*/ 	.word	0x00000000


	//----- nvinfo : EIATTR_MIN_STACK_SIZE
	.align		4
.L_4:
        /*0018*/ 	.byte	0x04, 0x12
        /*001a*/ 	.short	(.L_6 - .L_5)
	.align		4
.L_5:
        /*001c*/ 	.word	index@(attn_fwd)
        /*0020*/ 	.word	0x00000000
.L_6:


//--------------------- .nv.compat                --------------------------
	.section	.nv.compat,"",@"SHT_CUDA_COMPAT_INFO"
	.align	4
        /*0000*/ 	.byte	0x02, 0x09, 0x01, 0x00, 0x02, 0x02, 0x01, 0x00, 0x02, 0x05, 0x05, 0x00, 0x03, 0x07, 0x01, 0x01
        /*0010*/ 	.byte	0x02, 0x03, 0x00, 0x00, 0x02, 0x06, 0x01, 0x00, 0x04, 0x0b, 0x08, 0x00, 0x00, 0x00, 0x00, 0x00
        /*0020*/ 	.byte	0x00, 0x00, 0x00, 0x00


//--------------------- .nv.info.attn_fwd         --------------------------
	.section	.nv.info.attn_fwd,"",@"SHT_CUDA_INFO"
	.sectionflags	@""
	.align	4


	//----- nvinfo : EIATTR_CUDA_API_VERSION
	.align		4
        /*0000*/ 	.byte	0x04, 0x37
        /*0002*/ 	.short	(.L_8 - .L_7)
.L_7:
        /*0004*/ 	.word	0x00000082


	//----- nvinfo : EIATTR_KPARAM_INFO
	.align		4
.L_8:
        /*0008*/ 	.byte	0x04, 0x17
        /*000a*/ 	.short	(.L_10 - .L_9)
.L_9:
        /*000c*/ 	.word	0x00000000
        /*0010*/ 	.short	0x0019
        /*0012*/ 	.short	0x0080
        /*0014*/ 	.byte	0x00, 0xf4, 0x21, 0x00


	//----- nvinfo : EIATTR_KPARAM_INFO
	.align		4
.L_10:
        /*0018*/ 	.byte	0x04, 0x17
        /*001a*/ 	.short	(.L_12 - .L_11)
.L_11:
        /*001c*/ 	.word	0x00000000
        /*0020*/ 	.short	0x0018
        /*0022*/ 	.short	0x0078
        /*0024*/ 	.byte	0x00, 0xf4, 0x21, 0x00


	//----- nvinfo : EIATTR_KPARAM_INFO
	.align		4
.L_12:
        /*0028*/ 	.byte	0x04, 0x17
        /*002a*/ 	.short	(.L_14 - .L_13)
.L_13:
        /*002c*/ 	.word	0x00000000
        /*0030*/ 	.short	0x0017
        /*0032*/ 	.short	0x0070
        /*0034*/ 	.byte	0x00, 0xf0, 0x11, 0x00


	//----- nvinfo : EIATTR_KPARAM_INFO
	.align		4
.L_14:
        /*0038*/ 	.byte	0x04, 0x17
        /*003a*/ 	.short	(.L_16 - .L_15)
.L_15:
        /*003c*/ 	.word	0x00000000
        /*0040*/ 	.short	0x0016
        /*0042*/ 	.short	0x006c
        /*0044*/ 	.byte	0x00, 0xf0, 0x11, 0x00


	//----- nvinfo : EIATTR_KPARAM_INFO
	.align		4
.L_16:
        /*0048*/ 	.byte	0x04, 0x17
        /*004a*/ 	.short	(.L_18 - .L_17)
.L_17:
        /*004c*/ 	.word	0x00000000
        /*0050*/ 	.short	0x0015
        /*0052*/ 	.short	0x0068
        /*0054*/ 	.byte	0x00, 0xf0, 0x11, 0x00


	//----- nvinfo : EIATTR_KPARAM_INFO
	.align		4
.L_18:
        /*0058*/ 	.byte	0x04, 0x17
        /*005a*/ 	.short	(.L_20 - .L_19)
.L_19:
        /*005c*/ 	.word	0x00000000
        /*0060*/ 	.short	0x0014
        /*0062*/ 	.short	0x0064
        /*0064*/ 	.byte	0x00, 0xf0, 0x11, 0x00


	//----- nvinfo : EIATTR_KPARAM_INFO
	.align		4
.L_20:
        /*0068*/ 	.byte	0x04, 0x17
        /*006a*/ 	.short	(.L_22 - .L_21)
.L_21:
        /*006c*/ 	.word	0x00000000
        /*0070*/ 	.short	0x0013
        /*0072*/ 	.short	0x0060
        /*0074*/ 	.byte	0x00, 0xf0, 0x11, 0x00


	//----- nvinfo : EIATTR_KPARAM_INFO
	.align		4
.L_22:
        /*0078*/ 	.byte	0x04, 0x17
        /*007a*/ 	.short	(.L_24 - .L_23)
.L_23:
        /*007c*/ 	.word	0x00000000
        /*0080*/ 	.short	0x0012
        /*0082*/ 	.short	0x005c
        /*0084*/ 	.byte	0x00, 0xf0, 0x11, 0x00


	//----- nvinfo : EIATTR_KPARAM_INFO
	.align		4
.L_24:
        /*0088*/ 	.byte	0x04, 0x17
        /*008a*/ 	.short	(.L_26 - .L_25)
.L_25:
        /*008c*/ 	.word	0x00000000
        /*0090*/ 	.short	0x0011
        /*0092*/ 	.short	0x0058
        /*0094*/ 	.byte	0x00, 0xf0, 0x11, 0x00


	//----- nvinfo : EIATTR_KPARAM_INFO
	.align		4
.L_26:
        /*0098*/ 	.byte	0x04, 0x17
        /*009a*/ 	.short	(.L_28 - .L_27)
.L_27:
        /*009c*/ 	.word	0x00000000
        /*00a0*/ 	.short	0x0010
        /*00a2*/ 	.short	0x0054
        /*00a4*/ 	.byte	0x00, 0xf0, 0x11, 0x00


	//----- nvinfo : EIATTR_KPARAM_INFO
	.align		4
.L_28:
        /*00a8*/ 	.byte	0x04, 0x17
        /*00aa*/ 	.short	(.L_30 - .L_29)
.L_29:
        /*00ac*/ 	.word	0x00000000
        /*00b0*/ 	.short	0x000f
        /*00b2*/ 	.short	0x0050
        /*00b4*/ 	.byte	0x00, 0xf0, 0x11, 0x00


	//----- nvinfo : EIATTR_KPARAM_INFO
	.align		4
.L_30:
        /*00b8*/ 	.byte	0x04, 0x17
        /*00ba*/ 	.short	(.L_32 - .L_31)
.L_31:
        /*00bc*/ 	.word	0x00000000
        /*00c0*/ 	.short	0x000e
        /*00c2*/ 	.short	0x004c
        /*00c4*/ 	.byte	0x00, 0xf0, 0x11, 0x00


	//----- nvinfo : EIATTR_KPARAM_INFO
	.align		4
.L_32:
        /*00c8*/ 	.byte	0x04, 0x17
        /*00ca*/ 	.short	(.L_34 - .L_33)
.L_33:
        /*00cc*/ 	.word	0x00000000
        /*00d0*/ 	.short	0x000d
        /*00d2*/ 	.short	0x0048
        /*00d4*/ 	.byte	0x00, 0xf0, 0x11, 0x00


	//----- nvinfo : EIATTR_KPARAM_INFO
	.align		4
.L_34:
        /*00d8*/ 	.byte	0x04, 0x17
        /*00da*/ 	.short	(.L_36 - .L_35)
.L_35:
        /*00dc*/ 	.word	0x00000000
        /*00e0*/ 	.short	0x000c
        /*00e2*/ 	.short	0x0044
        /*00e4*/ 	.byte	0x00, 0xf0, 0x11, 0x00


	//----- nvinfo : EIATTR_KPARAM_INFO
	.align		4
.L_36:
        /*00e8*/ 	.byte	0x04, 0x17
        /*00ea*/ 	.short	(.L_38 - .L_37)
.L_37:
        /*00ec*/ 	.word	0x00000000
        /*00f0*/ 	.short	0x000b
        /*00f2*/ 	.short	0x0040
        /*00f4*/ 	.byte	0x00, 0xf0, 0x11, 0x00


	//----- nvinfo : EIATTR_KPARAM_INFO
	.align		4
.L_38:
        /*00f8*/ 	.byte	0x04, 0x17
        /*00fa*/ 	.short	(.L_40 - .L_39)
.L_39:
        /*00fc*/ 	.word	0x00000000
        /*0100*/ 	.short	0x000a
        /*0102*/ 	.short	0x003c
        /*0104*/ 	.byte	0x00, 0xf0, 0x11, 0x00


	//----- nvinfo : EIATTR_KPARAM_INFO
	.align		4
.L_40:
        /*0108*/ 	.byte	0x04, 0x17
        /*010a*/ 	.short	(.L_42 - .L_41)
.L_41:
        /*010c*/ 	.word	0x00000000
        /*0110*/ 	.short	0x0009
        /*0112*/ 	.short	0x0038
        /*0114*/ 	.byte	0x00, 0xf0, 0x11, 0x00


	//----- nvinfo : EIATTR_KPARAM_INFO
	.align		4
.L_42:
        /*0118*/ 	.byte	0x04, 0x17
        /*011a*/ 	.short	(.L_44 - .L_43)
.L_43:
        /*011c*/ 	.word	0x00000000
        /*0120*/ 	.short	0x0008
        /*0122*/ 	.short	0x0034
        /*0124*/ 	.byte	0x00, 0xf0, 0x11, 0x00


	//----- nvinfo : EIATTR_KPARAM_INFO
	.align		4
.L_44:
        /*0128*/ 	.byte	0x04, 0x17
        /*012a*/ 	.short	(.L_46 - .L_45)
.L_45:
        /*012c*/ 	.word	0x00000000
        /*0130*/ 	.short	0x0007
        /*0132*/ 	.short	0x0030
        /*0134*/ 	.byte	0x00, 0xf0, 0x11, 0x00


	//----- nvinfo : EIATTR_KPARAM_INFO
	.align		4
.L_46:
        /*0138*/ 	.byte	0x04, 0x17
        /*013a*/ 	.short	(.L_48 - .L_47)
.L_47:
        /*013c*/ 	.word	0x00000000
        /*0140*/ 	.short	0x0006
        /*0142*/ 	.short	0x002c
        /*0144*/ 	.byte	0x00, 0xf0, 0x11, 0x00


	//----- nvinfo : EIATTR_KPARAM_INFO
	.align		4
.L_48:
        /*0148*/ 	.byte	0x04, 0x17
        /*014a*/ 	.short	(.L_50 - .L_49)
.L_49:
        /*014c*/ 	.word	0x00000000
        /*0150*/ 	.short	0x0005
        /*0152*/ 	.short	0x0028
        /*0154*/ 	.byte	0x00, 0xf0, 0x11, 0x00


	//----- nvinfo : EIATTR_KPARAM_INFO
	.align		4
.L_50:
        /*0158*/ 	.byte	0x04, 0x17
        /*015a*/ 	.short	(.L_52 - .L_51)
.L_51:
        /*015c*/ 	.word	0x00000000
        /*0160*/ 	.short	0x0004
        /*0162*/ 	.short	0x0020
        /*0164*/ 	.byte	0x00, 0xf4, 0x21, 0x00


	//----- nvinfo : EIATTR_KPARAM_INFO
	.align		4
.L_52:
        /*0168*/ 	.byte	0x04, 0x17
        /*016a*/ 	.short	(.L_54 - .L_53)
.L_53:
        /*016c*/ 	.word	0x00000000
        /*0170*/ 	.short	0x0003
        /*0172*/ 	.short	0x0018
        /*0174*/ 	.byte	0x00, 0xf4, 0x21, 0x00


	//----- nvinfo : EIATTR_KPARAM_INFO
	.align		4
.L_54:
        /*0178*/ 	.byte	0x04, 0x17
        /*017a*/ 	.short	(.L_56 - .L_55)
.L_55:
        /*017c*/ 	.word	0x00000000
        /*0180*/ 	.short	0x0002
        /*0182*/ 	.short	0x0010
        /*0184*/ 	.byte	0x00, 0xf4, 0x21, 0x00


	//----- nvinfo : EIATTR_KPARAM_INFO
	.align		4
.L_56:
        /*0188*/ 	.byte	0x04, 0x17
        /*018a*/ 	.short	(.L_58 - .L_57)
.L_57:
        /*018c*/ 	.word	0x00000000
        /*0190*/ 	.short	0x0001
        /*0192*/ 	.short	0x0008
        /*0194*/ 	.byte	0x00, 0xf4, 0x21, 0x00


	//----- nvinfo : EIATTR_KPARAM_INFO
	.align		4
.L_58:
        /*0198*/ 	.byte	0x04, 0x17
        /*019a*/ 	.short	(.L_60 - .L_59)
.L_59:
        /*019c*/ 	.word	0x00000000
        /*01a0*/ 	.short	0x0000
        /*01a2*/ 	.short	0x0000
        /*01a4*/ 	.byte	0x00, 0xf4, 0x21, 0x00


	//----- nvinfo : EIATTR_SPARSE_MMA_MASK
	.align		4
.L_60:
        /*01a8*/ 	.byte	0x03, 0x50
        /*01aa*/ 	.short	0x0000


	//----- nvinfo : EIATTR_MAXREG_COUNT
	.align		4
        /*01ac*/ 	.byte	0x03, 0x1b
        /*01ae*/ 	.short	0x00ff


	//----- nvinfo : EIATTR_NUM_BARRIERS
	.align		4
        /*01b0*/ 	.byte	0x02, 0x4c
        /*01b2*/ 	.byte	0x01
	.zero		1


	//----- nvinfo : EIATTR_MERCURY_ISA_VERSION
	.align		4
        /*01b4*/ 	.byte	0x03, 0x5f
        /*01b6*/ 	.short	0x0101


	//----- nvinfo : EIATTR_COOP_GROUP_MASK_REGIDS
	.align		4
        /*01b8*/ 	.byte	0x04, 0x29
        /*01ba*/ 	.short	(.L_62 - .L_61)


	//   ....[0]....
.L_61:
        /*01bc*/ 	.word	0xffffffff


	//   ....[1]....
        /*01c0*/ 	.word	0xffffffff


	//   ....[2]....
        /*01c4*/ 	.word	0xffffffff


	//   ....[3]....
        /*01c8*/ 	.word	0xffffffff


	//   ....[4]....
        /*01cc*/ 	.word	0xffffffff


	//   ....[5]....
        /*01d0*/ 	.word	0xffffffff


	//   ....[6]....
        /*01d4*/ 	.word	0xffffffff


	//   ....[7]....
        /*01d8*/ 	.word	0xffffffff


	//----- nvinfo : EIATTR_COOP_GROUP_INSTR_OFFSETS
	.align		4
.L_62:
        /*01dc*/ 	.byte	0x04, 0x28
        /*01de*/ 	.short	(.L_64 - .L_63)


	//   ....[0]....
.L_63:
        /*01e0*/ 	.word	0x00000e20


	//   ....[1]....
        /*01e4*/ 	.word	0x00000e80


	//   ....[2]....
        /*01e8*/ 	.word	0x00000ea0


	//   ....[3]....
        /*01ec*/ 	.word	0x00000ee0


	//   ....[4]....
        /*01f0*/ 	.word	0x00001220


	//   ....[5]....
        /*01f4*/ 	.word	0x000012a0


	//   ....[6]....
        /*01f8*/ 	.word	0x000012e0


	//   ....[7]....
        /*01fc*/ 	.word	0x00001300


	//----- nvinfo : EIATTR_EXIT_INSTR_OFFSETS
	.align		4
.L_64:
        /*0200*/ 	.byte	0x04, 0x1c
        /*0202*/ 	.short	(.L_66 - .L_65)


	//   ....[0]....
.L_65:
        /*0204*/ 	.word	0x000022e0


	//   ....[1]....
        /*0208*/ 	.word	0x00002310


	//----- nvinfo : EIATTR_REQNTID
	.align		4
.L_66:
        /*020c*/ 	.byte	0x04, 0x10
        /*020e*/ 	.short	(.L_68 - .L_67)
.L_67:
        /*0210*/ 	.word	0x00000080
        /*0214*/ 	.word	0x00000001
        /*0218*/ 	.word	0x00000001


	//----- nvinfo : EIATTR_CBANK_PARAM_SIZE
	.align		4
.L_68:
        /*021c*/ 	.byte	0x03, 0x19
        /*021e*/ 	.short	0x0088


	//----- nvinfo : EIATTR_PARAM_CBANK
	.align		4
        /*0220*/ 	.byte	0x04, 0x0a
        /*0222*/ 	.short	(.L_70 - .L_69)
	.align		4
.L_69:
        /*0224*/ 	.word	index@(.nv.constant0.attn_fwd)
        /*0228*/ 	.short	0x0210
        /*022a*/ 	.short	0x0088


	//----- nvinfo : EIATTR_SW_WAR
	.align		4
.L_70:
        /*022c*/ 	.byte	0x04, 0x36
        /*022e*/ 	.short	(.L_72 - .L_71)
.L_71:
        /*0230*/ 	.word	0x00000008
.L_72:


//--------------------- .nv.callgraph             --------------------------
	.section	.nv.callgraph,"",@"SHT_CUDA_CALLGRAPH"
	.align	4
	.sectionentsize	8
	.align		4
        /*0000*/ 	.word	0x00000000
	.align		4
        /*0004*/ 	.word	0xffffffff
	.align		4
        /*0008*/ 	.word	0x00000000
	.align		4
        /*000c*/ 	.word	0xfffffffe
	.align		4
        /*0010*/ 	.word	0x00000000
	.align		4
        /*0014*/ 	.word	0xfffffffd
	.align		4
        /*0018*/ 	.word	0x00000000
	.align		4
        /*001c*/ 	.word	0xfffffffc


//--------------------- .nv.constant4             --------------------------
	.section	.nv.constant4,"a",@progbits
	.align	8
	.align		8
.nv.constant4:
        /*0000*/ 	.dword	_$_str


//--------------------- .text.attn_fwd            --------------------------
	.section	.text.attn_fwd,"ax",@progbits
	.align	128
        .global         attn_fwd
        .type           attn_fwd,@function
        .size           attn_fwd,(.L_x_3 - attn_fwd)
        .other          attn_fwd,@"STO_CUDA_ENTRY STV_DEFAULT"
attn_fwd:
.text.attn_fwd:
[----:B------:R-:W-:Y:S01]  /*0000*/  LDC R1, c[0x0][0x28] ;  /* 0x00000a00ff017b82 */ /* 0x000fe20000000800 */
[----:B------:R-:W0:Y:S07]  /*0010*/  S2R R6, SR_TID.X ;  /* 0x0000000000067919 */ /* 0x000e2e0000002100 */
[----:B------:R-:W1:Y:S01]  /*0020*/  S2UR UR8, SR_CTAID.Y ;  /* 0x00000000000879c3 */ /* 0x000e620000002600 */
[----:B------:R-:W-:Y:S01]  /*0030*/  ULDC.64 UR4, c[0x0][0x240] ;  /* 0x0000900000047ab9 */ /* 0x000fe20000000a00 */
[----:B------:R-:W-:Y:S01]  /*0040*/  ULDC.64 UR14, c[0x0][0x208] ;  /* 0x00008200000e7ab9 */ /* 0x000fe20000000a00 */
[----:B------:R-:W2:Y:S01]  /*0050*/  S2R R3, SR_CTAID.X ;  /* 0x0000000000037919 */ /* 0x000ea20000002500 */
[----:B------:R-:W-:-:S04]  /*0060*/  ULDC UR16, c[0x0][0x280] ;  /* 0x0000a00000107ab9 */ /* 0x000fc80000000800 */
[----:B------:R-:W3:Y:S08]  /*0070*/  LDC R18, c[0x0][0x248] ;  /* 0x00009200ff127b82 */ /* 0x000ef00000000800 */
[----:B------:R-:W4:Y:S01]  /*0080*/  LDC.64 R20, c[0x0][0x210] ;  /* 0x00008400ff147b82 */ /* 0x000f220000000a00 */
[----:B-1----:R-:W-:-:S04]  /*0090*/  UIMAD UR4, UR8, UR4, URZ ;  /* 0x00000004080472a4 */ /* 0x002fc8000f8e023f */
[----:B------:R-:W-:Y:S01]  /*00a0*/  USHF.L.U32 UR6, UR4, 0x1, URZ ;  /* 0x0000000104067899 */ /* 0x000fe2000800063f */
[----:B0-----:R-:W-:Y:S02]  /*00b0*/  LOP3.LUT R4, R6, 0x1f, RZ, 0xc0, !PT ;  /* 0x0000001f06047812 */ /* 0x001fe400078ec0ff */
[----:B------:R-:W-:-:S03]  /*00c0*/  SHF.R.U32.HI R8, RZ, 0x5, R6 ;  /* 0x00000005ff087819 */ /* 0x000fc60000011606 */
[----:B--2---:R-:W-:Y:S01]  /*00d0*/  IMAD R40, R3, 0x20, R4 ;  /* 0x0000002003287824 */ /* 0x004fe200078e0204 */
[----:B------:R-:W-:-:S03]  /*00e0*/  SGXT.U32 R8, R8, 0x2 ;  /* 0x000000020808781a */ /* 0x000fc60000000000 */
[----:B------:R-:W-:Y:S01]  /*00f0*/  IMAD R0, R40, UR5, RZ ;  /* 0x0000000528007c24 */ /* 0x000fe2000f8e02ff */
[----:B------:R-:W-:Y:S01]  /*0100*/  UIMAD.WIDE UR4, UR4, 0x2, URZ ;  /* 0x00000002040478a5 */ /* 0x000fe2000f8e023f */
[----:B---3--:R-:W-:Y:S02]  /*0110*/  IMAD R5, R8, R18, RZ ;  /* 0x0000001208057224 */ /* 0x008fe400078e02ff */
[C---:B------:R-:W-:Y:S02]  /*0120*/  IMAD.SHL.U32 R3, R0.reuse, 0x2, RZ ;  /* 0x0000000200037824 */ /* 0x040fe400078e00ff */
[----:B------:R-:W-:Y:S01]  /*0130*/  IMAD.HI R0, R0, 0x2, RZ ;  /* 0x0000000200007827 */ /* 0x000fe200078e02ff */
[----:B------:R-:W-:Y:S02]  /*0140*/  LEA R7, R18, R5, 0x2 ;  /* 0x0000000512077211 */ /* 0x000fe400078e10ff */
[----:B----4-:R-:W-:-:S03]  /*0150*/  IADD3 R20, P0, P1, R3, UR6, R20 ;  /* 0x0000000603147c10 */ /* 0x010fc6000f91e014 */
[----:B------:R-:W-:Y:S01]  /*0160*/  IMAD R9, R18, 0x4, R7 ;  /* 0x0000000412097824 */ /* 0x000fe200078e0207 */
[----:B------:R-:W-:Y:S02]  /*0170*/  IADD3.X R22, R0, UR5, R21, P0, P1 ;  /* 0x0000000500167c10 */ /* 0x000fe400087e2415 */
[-C--:B------:R-:W-:Y:S02]  /*0180*/  LEA R2, P0, R5, R20.reuse, 0x1 ;  /* 0x0000001405027211 */ /* 0x080fe400078008ff */
[----:B------:R-:W-:Y:S02]  /*0190*/  LEA R12, P1, R9, R20, 0x1 ;  /* 0x00000014090c7211 */ /* 0x000fe400078208ff */
[----:B------:R-:W-:Y:S02]  /*01a0*/  LEA.HI.X.SX32 R3, R5, R22, 0x1, P0 ;  /* 0x0000001605037211 */ /* 0x000fe400000f0eff */
[----:B------:R-:W-:Y:S02]  /*01b0*/  LEA R5, R18, R9, 0x2 ;  /* 0x0000000912057211 */ /* 0x000fe400078e10ff */
[----:B------:R-:W-:Y:S01]  /*01c0*/  LEA R10, P0, R7, R20, 0x1 ;  /* 0x00000014070a7211 */ /* 0x000fe200078008ff */
[----:B------:R0:W2:Y:S01]  /*01d0*/  LDG.E.U16 R21, desc[UR14][R2.64] ;  /* 0x0000000e02157981 */ /* 0x0000a2000c1e1500 */
[----:B------:R-:W-:-:S02]  /*01e0*/  LEA.HI R0, R6, 0x1c, RZ, 0x1b ;  /* 0x0000001c06007811 */ /* 0x000fc400078fd8ff */
[-C--:B------:R-:W-:Y:S01]  /*01f0*/  LEA.HI.X.SX32 R11, R7, R22.reuse, 0x1, P0 ;  /* 0x00000016070b7211 */ /* 0x080fe200000f0eff */
[----:B------:R-:W-:Y:S01]  /*0200*/  IMAD R7, R18, 0x4, R5 ;  /* 0x0000000412077824 */ /* 0x000fe200078e0205 */
[----:B------:R-:W-:Y:S01]  /*0210*/  LEA.HI.X.SX32 R13, R9, R22, 0x1, P1 ;  /* 0x00000016090d7211 */ /* 0x000fe200008f0eff */
[----:B------:R-:W-:Y:S01]  /*0220*/  IMAD R9, R0, R18, RZ ;  /* 0x0000001200097224 */ /* 0x000fe200078e02ff */
[C---:B------:R-:W-:Y:S02]  /*0230*/  LEA R14, P0, R5.reuse, R20, 0x1 ;  /* 0x00000014050e7211 */ /* 0x040fe400078008ff */
[C---:B------:R-:W-:Y:S01]  /*0240*/  LEA R0, R18.reuse, R7, 0x2 ;  /* 0x0000000712007211 */ /* 0x040fe200078e10ff */
[----:B------:R1:W3:Y:S01]  /*0250*/  LDG.E.U16 R23, desc[UR14][R12.64] ;  /* 0x0000000e0c177981 */ /* 0x0002e2000c1e1500 */
[----:B------:R-:W-:Y:S02]  /*0260*/  LEA.HI.X.SX32 R15, R5, R22, 0x1, P0 ;  /* 0x00000016050f7211 */ /* 0x000fe400000f0eff */
[-C--:B------:R-:W-:Y:S01]  /*0270*/  LEA R16, P0, R7, R20.reuse, 0x1 ;  /* 0x0000001407107211 */ /* 0x080fe200078008ff */
[----:B------:R-:W-:Y:S01]  /*0280*/  IMAD R5, R18, 0x4, R0 ;  /* 0x0000000412057824 */ /* 0x000fe200078e0200 */
[----:B------:R-:W-:Y:S01]  /*0290*/  LEA R18, P2, R9, R20, 0x1 ;  /* 0x0000001409127211 */ /* 0x000fe200078408ff */
[----:B------:R-:W4:Y:S01]  /*02a0*/  LDG.E.U16 R11, desc[UR14][R10.64] ;  /* 0x0000000e0a0b7981 */ /* 0x000f22000c1e1500 */
[----:B------:R-:W-:-:S02]  /*02b0*/  LEA.HI.X.SX32 R17, R7, R22, 0x1, P0 ;  /* 0x0000001607117211 */ /* 0x000fc400000f0eff */
[CC--:B0-----:R-:W-:Y:S01]  /*02c0*/  LEA R2, P1, R5.reuse, R20.reuse, 0x1 ;  /* 0x0000001405027211 */ /* 0x0c1fe200078208ff */
[----:B------:R-:W5:Y:S01]  /*02d0*/  LDG.E.U16 R15, desc[UR14][R14.64] ;  /* 0x0000000e0e0f7981 */ /* 0x000f62000c1e1500 */
[C---:B-1----:R-:W-:Y:S02]  /*02e0*/  LEA R12, P0, R0.reuse, R20, 0x1 ;  /* 0x00000014000c7211 */ /* 0x042fe400078008ff */
[-C--:B------:R-:W-:Y:S01]  /*02f0*/  LEA.HI.X.SX32 R3, R5, R22.reuse, 0x1, P1 ;  /* 0x0000001605037211 */ /* 0x080fe200008f0eff */
[----:B------:R-:W4:Y:S01]  /*0300*/  LDG.E.U16 R17, desc[UR14][R16.64] ;  /* 0x0000000e10117981 */ /* 0x000f22000c1e1500 */
[-C--:B------:R-:W-:Y:S02]  /*0310*/  LEA.HI.X.SX32 R19, R9, R22.reuse, 0x1, P2 ;  /* 0x0000001609137211 */ /* 0x080fe400010f0eff */
[----:B------:R-:W-:Y:S01]  /*0320*/  LEA.HI.X.SX32 R13, R0, R22, 0x1, P0 ;  /* 0x00000016000d7211 */ /* 0x000fe200000f0eff */
[----:B------:R0:W5:Y:S04]  /*0330*/  LDG.E.U16 R5, desc[UR14][R2.64] ;  /* 0x0000000e02057981 */ /* 0x000168000c1e1500 */
[----:B------:R-:W5:Y:S04]  /*0340*/  LDG.E.U16 R19, desc[UR14][R18.64] ;  /* 0x0000000e12137981 */ /* 0x000f68000c1e1500 */
[----:B------:R-:W5:Y:S01]  /*0350*/  LDG.E.U16 R13, desc[UR14][R12.64] ;  /* 0x0000000e0c0d7981 */ /* 0x000f62000c1e1500 */
[----:B------:R-:W1:Y:S01]  /*0360*/  S2UR UR7, SR_CgaCtaId ;  /* 0x00000000000779c3 */ /* 0x000e620000008800 */
[----:B------:R-:W-:Y:S01]  /*0370*/  SHF.R.S32.HI R0, RZ, 0x6, R6 ;  /* 0x00000006ff007819 */ /* 0x000fe20000011406 */
[----:B------:R-:W-:-:S03]  /*0380*/  UISETP.GE.AND UP0, UPT, UR16, 0x1, UPT ;  /* 0x000000011000788c */ /* 0x000fc6000bf06270 */
[----:B------:R-:W-:Y:S01]  /*0390*/  SGXT R0, R0, 0x1 ;  /* 0x000000010000781a */ /* 0x000fe20000000200 */
[----:B------:R-:W-:Y:S01]  /*03a0*/  UMOV UR4, 0x400 ;  /* 0x0000040000047882 */ /* 0x000fe20000000000 */
[----:B------:R-:W-:Y:S02]  /*03b0*/  SHF.L.U32 R9, R6, 0x1, RZ ;  /* 0x0000000106097819 */ /* 0x000fe400000006ff */
[----:B------:R-:W-:Y:S02]  /*03c0*/  LOP3.LUT R0, R0, 0x90, RZ, 0xc0, !PT ;  /* 0x0000009000007812 */ /* 0x000fe400078ec0ff */
[----:B------:R-:W-:Y:S02]  /*03d0*/  PLOP3.LUT P0, PT, PT, PT, UP0, 0x80, 0x0 ;  /* 0x000000000000781c */ /* 0x000fe40003f0f008 */
[----:B------:R-:W-:-:S04]  /*03e0*/  LOP3.LUT R0, R0, 0x7e, R9, 0x78, !PT ;  /* 0x0000007e00007812 */ /* 0x000fc800078e7809 */
[----:B0-----:R-:W-:Y:S01]  /*03f0*/  LOP3.LUT R2, R0, 0x20, RZ, 0x3c, !PT ;  /* 0x0000002000027812 */ /* 0x001fe200078e3cff */
[----:B-1----:R-:W-:Y:S01]  /*0400*/  ULEA UR7, UR7, UR4, 0x18 ;  /* 0x0000000407077291 */ /* 0x002fe2000f8ec03f */
[----:B------:R-:W-:Y:S01]  /*0410*/  IMAD.MOV.U32 R41, RZ, RZ, -0x800000 ;  /* 0xff800000ff297424 */ /* 0x000fe200078e00ff */
[----:B------:R-:W-:Y:S01]  /*0420*/  MOV R3, 0x3f800000 ;  /* 0x3f80000000037802 */ /* 0x000fe20000000f00 */
[----:B------:R-:W-:Y:S01]  /*0430*/  IMAD.MOV.U32 R7, RZ, RZ, 0x3f800000 ;  /* 0x3f800000ff077424 */ /* 0x000fe200078e00ff */
[----:B------:R-:W-:Y:S02]  /*0440*/  MOV R37, 0xff800000 ;  /* 0xff80000000257802 */ /* 0x000fe40000000f00 */
[----:B------:R-:W-:Y:S02]  /*0450*/  CS2R R24, SRZ ;  /* 0x0000000000187805 */ /* 0x000fe4000001ff00 */
[----:B------:R-:W-:Y:S02]  /*0460*/  CS2R R26, SRZ ;  /* 0x00000000001a7805 */ /* 0x000fe4000001ff00 */
[----:B------:R-:W-:Y:S01]  /*0470*/  SHF.L.U32 R10, R6, 0x3, RZ ;  /* 0x00000003060a7819 */ /* 0x000fe200000006ff */
[----:B--2---:R0:W-:Y:S04]  /*0480*/  STS.U16 [R0+UR7], R21 ;  /* 0x0000001500007988 */ /* 0x0041e80008000407 */
[----:B---3--:R1:W-:Y:S01]  /*0490*/  STS.U16 [R0+UR7+0x200], R23 ;  /* 0x0002001700007988 */ /* 0x0083e20008000407 */
[----:B0-----:R-:W-:-:S02]  /*04a0*/  CS2R R20, SRZ ;  /* 0x0000000000147805 */ /* 0x001fc4000001ff00 */
[----:B-1----:R-:W-:Y:S01]  /*04b0*/  CS2R R22, SRZ ;  /* 0x0000000000167805 */ /* 0x002fe2000001ff00 */
[----:B----4-:R0:W-:Y:S04]  /*04c0*/  STS.U16 [R0+UR7+0x400], R17 ;  /* 0x0004001100007988 */ /* 0x0101e80008000407 */
[----:B-----5:R1:W-:Y:S04]  /*04d0*/  STS.U16 [R0+UR7+0x600], R5 ;  /* 0x0006000500007988 */ /* 0x0203e80008000407 */
[----:B------:R2:W-:Y:S04]  /*04e0*/  STS.U16 [R2+UR7+0x100], R11 ;  /* 0x0001000b02007988 */ /* 0x0005e80008000407 */
[----:B------:R3:W-:Y:S01]  /*04f0*/  STS.U16 [R2+UR7+0x300], R15 ;  /* 0x0003000f02007988 */ /* 0x0007e20008000407 */
[----:B0-----:R-:W-:-:S03]  /*0500*/  CS2R R16, SRZ ;  /* 0x0000000000107805 */ /* 0x001fc6000001ff00 */
[----:B------:R0:W-:Y:S01]  /*0510*/  STS.U16 [R2+UR7+0x500], R13 ;  /* 0x0005000d02007988 */ /* 0x0001e20008000407 */
[----:B-1----:R-:W-:-:S03]  /*0520*/  IMAD.SHL.U32 R5, R6, 0x40, RZ ;  /* 0x0000004006057824 */ /* 0x002fc600078e00ff */
[----:B------:R1:W-:Y:S01]  /*0530*/  STS.U16 [R2+UR7+0x700], R19 ;  /* 0x0007001302007988 */ /* 0x0003e20008000407 */
[----:B--2---:R-:W-:Y:S02]  /*0540*/  LOP3.LUT R11, R6, 0x10, RZ, 0xc0, !PT ;  /* 0x00000010060b7812 */ /* 0x004fe400078ec0ff */
[----:B---3--:R-:W-:Y:S02]  /*0550*/  CS2R R14, SRZ ;  /* 0x00000000000e7805 */ /* 0x008fe4000001ff00 */
[----:B0-----:R-:W-:Y:S02]  /*0560*/  CS2R R12, SRZ ;  /* 0x00000000000c7805 */ /* 0x001fe4000001ff00 */
[----:B-1----:R-:W-:Y:S01]  /*0570*/  CS2R R18, SRZ ;  /* 0x0000000000127805 */ /* 0x002fe2000001ff00 */
[----:B------:R-:W-:Y:S06]  /*0580*/  @!P0 BRA `(.L_x_0) ;  /* 0x0000000c00b48947 */ /* 0x000fec0003800000 */
[----:B------:R-:W-:Y:S01]  /*0590*/  SHF.R.S32.HI R7, RZ, 0x2, R6 ;  /* 0x00000002ff077819 */ /* 0x000fe20000011406 */
[C---:B------:R-:W-:Y:S01]  /*05a0*/  IMAD.SHL.U32 R3, R6.reuse, 0x20, RZ ;  /* 0x0000002006037824 */ /* 0x040fe200078e00ff */
[----:B------:R-:W-:Y:S01]  /*05b0*/  LOP3.LUT R5, R5, 0x1c0, RZ, 0xc0, !PT ;  /* 0x000001c005057812 */ /* 0x000fe200078ec0ff */
[----:B------:R-:W-:Y:S01]  /*05c0*/  ULDC.64 UR10, c[0x0][0x250] ;  /* 0x00009400000a7ab9 */ /* 0x000fe20000000a00 */
[----:B------:R-:W-:Y:S01]  /*05d0*/  SGXT R7, R7, 0x1 ;  /* 0x000000010707781a */ /* 0x000fe20000000200 */
[----:B------:R-:W-:Y:S01]  /*05e0*/  ULDC.64 UR12, c[0x0][0x260] ;  /* 0x00009800000c7ab9 */ /* 0x000fe20000000a00 */
[----:B------:R-:W-:Y:S01]  /*05f0*/  LOP3.LUT R12, R5, 0x30, R10, 0xf8, !PT ;  /* 0x00000030050c7812 */ /* 0x000fe200078ef80a */
[----:B------:R-:W-:Y:S01]  /*0600*/  UIMAD UR4, UR8, UR10, URZ ;  /* 0x0000000a080472a4 */ /* 0x000fe2000f8e023f */
[----:B------:R-:W-:Y:S01]  /*0610*/  LOP3.LUT R14, R7, 0x90, RZ, 0xc0, !PT ;  /* 0x00000090070e7812 */ /* 0x000fe200078ec0ff */
[----:B------:R-:W-:Y:S01]  /*0620*/  UIMAD UR6, UR8, UR12, URZ ;  /* 0x0000000c080672a4 */ /* 0x000fe2000f8e023f */
[----:B------:R-:W-:Y:S01]  /*0630*/  LOP3.LUT R5, R6, 0xf, RZ, 0xc0, !PT ;  /* 0x0000000f06057812 */ /* 0x000fe200078ec0ff */
[----:B------:R-:W0:Y:S01]  /*0640*/  LDC R17, c[0x0][0x268] ;  /* 0x00009a00ff117b82 */ /* 0x000e220000000800 */
[----:B------:R-:W-:Y:S01]  /*0650*/  LOP3.LUT R14, R14, 0x60, R3, 0xf8, !PT ;  /* 0x000000600e0e7812 */ /* 0x000fe200078ef803 */
[----:B------:R-:W-:Y:S01]  /*0660*/  ULDC UR5, c[0x0][0x258] ;  /* 0x0000960000057ab9 */ /* 0x000fe20000000800 */
[----:B------:R-:W-:Y:S01]  /*0670*/  LOP3.LUT R3, R9, 0x10, RZ, 0xc0, !PT ;  /* 0x0000001009037812 */ /* 0x000fe200078ec0ff */
[----:B------:R-:W-:Y:S01]  /*0680*/  USHF.L.U32 UR9, UR6, 0x1, URZ ;  /* 0x0000000106097899 */ /* 0x000fe2000800063f */
[----:B------:R-:W-:Y:S01]  /*0690*/  LEA R10, R11, UR7, 0x5 ;  /* 0x000000070b0a7c11 */ /* 0x000fe2000f8e28ff */
[----:B------:R-:W-:Y:S01]  /*06a0*/  IMAD R7, R5, UR13, RZ ;  /* 0x0000000d05077c24 */ /* 0x000fe2000f8e02ff */
[----:B------:R-:W-:Y:S01]  /*06b0*/  LOP3.LUT R13, R3, 0x20, R6, 0xf8, !PT ;  /* 0x00000020030d7812 */ /* 0x000fe200078ef806 */
[----:B------:R-:W-:Y:S01]  /*06c0*/  IMAD R3, R4, UR5, RZ ;  /* 0x0000000504037c24 */ /* 0x000fe2000f8e02ff */
[----:B------:R-:W-:Y:S01]  /*06d0*/  USHF.L.U32 UR5, UR4, 0x1, URZ ;  /* 0x0000000104057899 */ /* 0x000fe2000800063f */
[----:B------:R-:W-:Y:S01]  /*06e0*/  LOP3.LUT R14, R14, 0x10, R9, 0x78, !PT ;  /* 0x000000100e0e7812 */ /* 0x000fe200078e7809 */
[----:B------:R-:W-:Y:S01]  /*06f0*/  ULDC.64 UR20, c[0x0][0x220] ;  /* 0x0000880000147ab9 */ /* 0x000fe20000000a00 */
[----:B------:R-:W-:Y:S01]  /*0700*/  LOP3.LUT R4, R12, R13, RZ, 0x3c, !PT ;  /* 0x0000000d0c047212 */ /* 0x000fe200078e3cff */
[----:B------:R-:W-:Y:S01]  /*0710*/  IMAD R13, R11, -0x10, R10 ;  /* 0xfffffff00b0d7824 */ /* 0x000fe200078e020a */
[----:B------:R-:W-:Y:S01]  /*0720*/  MOV R11, UR9 ;  /* 0x00000009000b7c02 */ /* 0x000fe20008000f00 */
[----:B------:R-:W-:Y:S01]  /*0730*/  IMAD.SHL.U32 R5, R3, 0x2, RZ ;  /* 0x0000000203057824 */ /* 0x000fe200078e00ff */
[----:B------:R-:W-:Y:S01]  /*0740*/  IADD3 R4, R4, R10, RZ ;  /* 0x0000000a04047210 */ /* 0x000fe20007ffe0ff */
[----:B------:R-:W-:Y:S01]  /*0750*/  IMAD.U32 R54, RZ, RZ, UR5 ;  /* 0x00000005ff367e24 */ /* 0x000fe2000f8e00ff */
[----:B------:R-:W-:Y:S01]  /*0760*/  SHF.L.U32 R10, R7, 0x1, RZ ;  /* 0x00000001070a7819 */ /* 0x000fe200000006ff */
[----:B------:R-:W-:Y:S01]  /*0770*/  UIMAD.WIDE UR4, UR4, 0x2, URZ ;  /* 0x00000002040478a5 */ /* 0x000fe2000f8e023f */
[----:B------:R-:W-:Y:S01]  /*0780*/  IMAD R8, R8, UR11, RZ ;  /* 0x0000000b08087c24 */ /* 0x000fe2000f8e02ff */
[----:B------:R-:W-:Y:S01]  /*0790*/  ULDC.64 UR18, c[0x0][0x218] ;  /* 0x0000860000127ab9 */ /* 0x000fe20000000a00 */
[----:B------:R-:W-:Y:S01]  /*07a0*/  IADD3 R46, P2, P3, R10, UR20, R11 ;  /* 0x000000140a2e7c10 */ /* 0x000fe2000fb5e00b */
[----:B------:R-:W-:Y:S01]  /*07b0*/  IMAD.MOV.U32 R42, RZ, RZ, -0x800000 ;  /* 0xff800000ff2a7424 */ /* 0x000fe200078e00ff */
[----:B------:R-:W-:-:S02]  /*07c0*/  IADD3 R54, P0, P1, R5, UR18, R54 ;  /* 0x0000001205367c10 */ /* 0x000fc4000f91e036 */
[----:B------:R-:W-:Y:S02]  /*07d0*/  CS2R R24, SRZ ;  /* 0x0000000000187805 */ /* 0x000fe4000001ff00 */
[----:B------:R-:W-:Y:S01]  /*07e0*/  SHF.R.U32.HI R10, RZ, 0x4, R6 ;  /* 0x00000004ff0a7819 */ /* 0x000fe20000011606 */
[----:B------:R-:W-:Y:S01]  /*07f0*/  IMAD.HI R6, R3, 0x2, RZ ;  /* 0x0000000203067827 */ /* 0x000fe200078e02ff */
[----:B------:R-:W-:Y:S02]  /*0800*/  LOP3.LUT R5, R12, 0x30, R9, 0x78, !PT ;  /* 0x000000300c057812 */ /* 0x000fe400078e7809 */
[----:B------:R-:W-:Y:S02]  /*0810*/  CS2R R26, SRZ ;  /* 0x00000000001a7805 */ /* 0x000fe4000001ff00 */
[----:B------:R-:W-:Y:S01]  /*0820*/  SGXT.U32 R3, R10, 0x3 ;  /* 0x000000030a03781a */ /* 0x000fe20000000000 */
[----:B------:R-:W-:Y:S01]  /*0830*/  IMAD.U32 R9, RZ, RZ, UR5 ;  /* 0x00000005ff097e24 */ /* 0x000fe2000f8e00ff */
[----:B------:R-:W-:Y:S01]  /*0840*/  MOV R11, UR11 ;  /* 0x0000000b000b7c02 */ /* 0x000fe20008000f00 */
[----:B------:R-:W-:Y:S01]  /*0850*/  UIMAD.WIDE UR4, UR6, 0x2, URZ ;  /* 0x00000002060478a5 */ /* 0x000fe2000f8e023f */
[----:B------:R-:W-:Y:S01]  /*0860*/  IMAD.U32 R12, RZ, RZ, UR11 ;  /* 0x0000000bff0c7e24 */ /* 0x000fe2000f8e00ff */
[----:B------:R-:W-:Y:S01]  /*0870*/  MOV R18, UR11 ;  /* 0x0000000b00127c02 */ /* 0x000fe20008000f00 */
[----:B0-----:R-:W-:Y:S01]  /*0880*/  IMAD R10, R3, R17, RZ ;  /* 0x00000011030a7224 */ /* 0x001fe200078e02ff */
[----:B------:R-:W-:Y:S01]  /*0890*/  IADD3.X R16, R6, UR19, R9, P0, P1 ;  /* 0x0000001306107c10 */ /* 0x000fe200087e2409 */
[----:B------:R-:W-:Y:S01]  /*08a0*/  IMAD.HI R6, R7, 0x2, RZ ;  /* 0x0000000207067827 */ /* 0x000fe200078e02ff */
[----:B------:R-:W-:-:S02]  /*08b0*/  LEA R7, R11, R8, 0x2 ;  /* 0x000000080b077211 */ /* 0x000fc400078e10ff */
[----:B------:R-:W-:Y:S02]  /*08c0*/  CS2R R20, SRZ ;  /* 0x0000000000147805 */ /* 0x000fe4000001ff00 */
[----:B------:R-:W-:Y:S01]  /*08d0*/  LEA R11, R17, R10, 0x3 ;  /* 0x0000000a110b7211 */ /* 0x000fe200078e18ff */
[----:B------:R-:W-:Y:S01]  /*08e0*/  IMAD.U32 R15, RZ, RZ, UR5 ;  /* 0x00000005ff0f7e24 */ /* 0x000fe2000f8e00ff */
[-C--:B------:R-:W-:Y:S01]  /*08f0*/  LEA R60, P0, R8, R54.reuse, 0x1 ;  /* 0x00000036083c7211 */ /* 0x080fe200078008ff */
[----:B------:R-:W-:Y:S01]  /*0900*/  IMAD R3, R12, 0x4, R7 ;  /* 0x000000040c037824 */ /* 0x000fe200078e0207 */
[----:B------:R-:W-:Y:S01]  /*0910*/  LEA R58, P1, R7, R54, 0x1 ;  /* 0x00000036073a7211 */ /* 0x000fe200078208ff */
[----:B------:R-:W-:Y:S01]  /*0920*/  IMAD R12, R17, 0x8, R11 ;  /* 0x00000008110c7824 */ /* 0x000fe200078e020b */
[----:B------:R-:W-:Y:S01]  /*0930*/  IADD3.X R15, R6, UR21, R15, P2, P3 ;  /* 0x00000015060f7c10 */ /* 0x000fe200097e640f */
[----:B------:R-:W-:Y:S01]  /*0940*/  IMAD.IADD R6, R14, 0x1, R13 ;  /* 0x000000010e067824 */ /* 0x000fe200078e020d */
[----:B------:R-:W-:-:S02]  /*0950*/  LEA R9, R18, R3, 0x2 ;  /* 0x0000000312097211 */ /* 0x000fc400078e10ff */
[----:B------:R-:W-:Y:S02]  /*0960*/  CS2R R18, SRZ ;  /* 0x0000000000127805 */ /* 0x000fe4000001ff00 */
[-C--:B------:R-:W-:Y:S02]  /*0970*/  LEA R56, P2, R3, R54.reuse, 0x1 ;  /* 0x0000003603387211 */ /* 0x080fe400078408ff */
[----:B------:R-:W-:Y:S02]  /*0980*/  CS2R R22, SRZ ;  /* 0x0000000000167805 */ /* 0x000fe4000001ff00 */
[----:B------:R-:W-:Y:S01]  /*0990*/  LEA R54, P3, R9, R54, 0x1 ;  /* 0x0000003609367211 */ /* 0x000fe200078608ff */
[----:B------:R-:W-:Y:S01]  /*09a0*/  UMOV UR4, URZ ;  /* 0x0000003f00047c82 */ /* 0x000fe20008000000 */
[----:B------:R-:W-:Y:S01]  /*09b0*/  LEA.HI.X.SX32 R57, R3, R16, 0x1, P2 ;  /* 0x0000001003397211 */ /* 0x000fe200010f0eff */
[----:B------:R-:W-:Y:S01]  /*09c0*/  UMOV UR5, URZ ;  /* 0x0000003f00057c82 */ /* 0x000fe20008000000 */
[----:B------:R-:W-:Y:S01]  /*09d0*/  LEA R3, R17, R12, 0x3 ;  /* 0x0000000c11037211 */ /* 0x000fe200078e18ff */
[----:B------:R-:W-:Y:S01]  /*09e0*/  UMOV UR6, URZ ;  /* 0x0000003f00067c82 */ /* 0x000fe20008000000 */
[-C--:B------:R-:W-:Y:S01]  /*09f0*/  LEA.HI.X.SX32 R61, R8, R16.reuse, 0x1, P0 ;  /* 0x00000010083d7211 */ /* 0x080fe200000f0eff */
[----:B------:R-:W-:Y:S01]  /*0a00*/  ULDC UR9, c[0x0][0x238] ;  /* 0x00008e0000097ab9 */ /* 0x000fe20000000800 */
[----:B------:R-:W-:-:S02]  /*0a10*/  LEA.HI.X.SX32 R59, R7, R16, 0x1, P1 ;  /* 0x00000010073b7211 */ /* 0x000fc400008f0eff */
[----:B------:R-:W-:Y:S02]  /*0a20*/  LEA.HI.X.SX32 R55, R9, R16, 0x1, P3 ;  /* 0x0000001009377211 */ /* 0x000fe400018f0eff */
[----:B------:R-:W-:Y:S02]  /*0a30*/  CS2R R16, SRZ ;  /* 0x0000000000107805 */ /* 0x000fe4000001ff00 */
[-C--:B------:R-:W-:Y:S02]  /*0a40*/  LEA R52, P0, R10, R46.reuse, 0x1 ;  /* 0x0000002e0a347211 */ /* 0x080fe400078008ff */
[-C--:B------:R-:W-:Y:S02]  /*0a50*/  LEA R50, P1, R11, R46.reuse, 0x1 ;  /* 0x0000002e0b327211 */ /* 0x080fe400078208ff */
[-C--:B------:R-:W-:Y:S02]  /*0a60*/  LEA R48, P2, R12, R46.reuse, 0x1 ;  /* 0x0000002e0c307211 */ /* 0x080fe400078408ff */
[----:B------:R-:W-:-:S02]  /*0a70*/  LEA R46, P3, R3, R46, 0x1 ;  /* 0x0000002e032e7211 */ /* 0x000fc400078608ff */
[-C--:B------:R-:W-:Y:S02]  /*0a80*/  LEA.HI.X.SX32 R53, R10, R15.reuse, 0x1, P0 ;  /* 0x0000000f0a357211 */ /* 0x080fe400000f0eff */
[-C--:B------:R-:W-:Y:S02]  /*0a90*/  LEA.HI.X.SX32 R51, R11, R15.reuse, 0x1, P1 ;  /* 0x0000000f0b337211 */ /* 0x080fe400008f0eff */
[-C--:B------:R-:W-:Y:S02]  /*0aa0*/  LEA.HI.X.SX32 R49, R12, R15.reuse, 0x1, P2 ;  /* 0x0000000f0c317211 */ /* 0x080fe400010f0eff */
[----:B------:R-:W-:Y:S02]  /*0ab0*/  CS2R R12, SRZ ;  /* 0x00000000000c7805 */ /* 0x000fe4000001ff00 */
[----:B------:R-:W-:Y:S01]  /*0ac0*/  LEA.HI.X.SX32 R47, R3, R15, 0x1, P3 ;  /* 0x0000000f032f7211 */ /* 0x000fe200018f0eff */
[----:B------:R-:W-:Y:S01]  /*0ad0*/  IMAD.MOV.U32 R3, RZ, RZ, 0x3f800000 ;  /* 0x3f800000ff037424 */ /* 0x000fe200078e00ff */
[----:B------:R-:W-:-:S02]  /*0ae0*/  MOV R44, 0xff800000 ;  /* 0xff800000002c7802 */ /* 0x000fc40000000f00 */
[----:B------:R-:W-:Y:S02]  /*0af0*/  CS2R R14, SRZ ;  /* 0x00000000000e7805 */ /* 0x000fe4000001ff00 */
[----:B------:R-:W-:-:S07]  /*0b00*/  MOV R7, 0x3f800000 ;  /* 0x3f80000000077802 */ /* 0x000fce0000000f00 */
.L_x_1:
[----:B------:R-:W-:Y:S01]  /*0b10*/  MOV R9, UR4 ;  /* 0x0000000400097c02 */ /* 0x000fe20008000f00 */
[----:B------:R-:W-:Y:S01]  /*0b20*/  IMAD.U32 R31, RZ, RZ, UR4 ;  /* 0x00000004ff1f7e24 */ /* 0x000fe2000f8e00ff */
[----:B------:R-:W-:Y:S01]  /*0b30*/  MOV R33, UR4 ;  /* 0x0000000400217c02 */ /* 0x000fe20008000f00 */
[----:B------:R-:W-:Y:S02]  /*0b40*/  IMAD.U32 R29, RZ, RZ, UR4 ;  /* 0x00000004ff1d7e24 */ /* 0x000fe4000f8e00ff */
[----:B------:R-:W-:-:S04]  /*0b50*/  IMAD.WIDE R30, R31, 0x2, R60 ;  /* 0x000000021f1e7825 */ /* 0x000fc800078e023c */
[----:B------:R-:W-:Y:S01]  /*0b60*/  IMAD.WIDE R28, R29, 0x2, R56 ;  /* 0x000000021d1c7825 */ /* 0x000fe200078e0238 */
[----:B------:R-:W2:Y:S03]  /*0b70*/  LDG.E.U16 R41, desc[UR14][R30.64] ;  /* 0x0000000e1e297981 */ /* 0x000ea6000c1e1500 */
[----:B------:R-:W-:Y:S01]  /*0b80*/  IMAD.WIDE R8, R9, 0x2, R54 ;  /* 0x0000000209087825 */ /* 0x000fe200078e0236 */
[----:B------:R-:W3:Y:S03]  /*0b90*/  LDG.E.U16 R45, desc[UR14][R28.64] ;  /* 0x0000000e1c2d7981 */ /* 0x000ee6000c1e1500 */
[----:B------:R-:W-:Y:S02]  /*0ba0*/  IMAD.WIDE R32, R33, 0x2, R58 ;  /* 0x0000000221207825 */ /* 0x000fe400078e023a */
[----:B------:R-:W4:Y:S04]  /*0bb0*/  LDG.E.U16 R9, desc[UR14][R8.64] ;  /* 0x0000000e08097981 */ /* 0x000f28000c1e1500 */
[----:B------:R-:W5:Y:S01]  /*0bc0*/  LDG.E.U16 R43, desc[UR14][R32.64] ;  /* 0x0000000e202b7981 */ /* 0x000f62000c1e1500 */
[----:B------:R-:W-:Y:S06]  /*0bd0*/  BAR.SYNC.DEFER_BLOCKING 0x0 ;  /* 0x0000000000007b1d */ /* 0x000fec0000010000 */
[----:B--2---:R-:W-:Y:S04]  /*0be0*/  STS.U16 [R0+UR7+0x800], R41 ;  /* 0x0008002900007988 */ /* 0x004fe80008000407 */
[----:B---3--:R-:W-:Y:S04]  /*0bf0*/  STS.U16 [R0+UR7+0xa00], R45 ;  /* 0x000a002d00007988 */ /* 0x008fe80008000407 */
[----:B----4-:R-:W-:Y:S04]  /*0c00*/  STS.U16 [R2+UR7+0xb00], R9 ;  /* 0x000b000902007988 */ /* 0x010fe80008000407 */
[----:B-----5:R-:W-:Y:S01]  /*0c10*/  STS.U16 [R2+UR7+0x900], R43 ;  /* 0x0009002b02007988 */ /* 0x020fe20008000407 */
[----:B------:R-:W-:Y:S06]  /*0c20*/  BAR.SYNC.DEFER_BLOCKING 0x0 ;  /* 0x0000000000007b1d */ /* 0x000fec0000010000 */
[----:B------:R-:W-:Y:S04]  /*0c30*/  LDSM.16.MT88.4 R8, [R4] ;  /* 0x000000000408783b */ /* 0x000fe80000004200 */
[----:B------:R-:W0:Y:S04]  /*0c40*/  LDSM.16.M88.4 R36, [R5+UR7+0x800] ;  /* 0x000800070524783b */ /* 0x000e280008000200 */
[----:B------:R-:W1:Y:S01]  /*0c50*/  LDSM.16.MT88.4 R28, [R4+0x400] ;  /* 0x00040000041c783b */ /* 0x000e620000004200 */
[----:B0-----:R-:W-:-:S15]  /*0c60*/  HMMA.16816.F32.BF16 R32, R8, R36, RZ ;  /* 0x000000240820723c */ /* 0x001fde00000418ff */
[----:B------:R-:W-:-:S09]  /*0c70*/  NOP ;  /* 0x0000000000007918 */ /* 0x000fd20000000000 */
[----:B-1----:R-:W-:Y:S01]  /*0c80*/  HMMA.16816.F32.BF16 R36, R28, R38, R32 ;  /* 0x000000261c24723c */ /* 0x002fe20000041820 */
[----:B------:R-:W0:Y:S05]  /*0c90*/  LDSM.16.M88.4 R32, [R5+UR7+0xa00] ;  /* 0x000a00070520783b */ /* 0x000e2a0008000200 */
[----:B0-----:R-:W-:Y:S07]  /*0ca0*/  HMMA.16816.F32.BF16 R8, R8, R32, RZ ;  /* 0x000000200808723c */ /* 0x001fee00000418ff */
[----:B------:R-:W-:-:S05]  /*0cb0*/  MOV R33, UR5 ;  /* 0x0000000500217c02 */ /* 0x000fca0008000f00 */
[----:B------:R-:W-:-:S05]  /*0cc0*/  IMAD.WIDE R32, R33, 0x2, R50 ;  /* 0x0000000221207825 */ /* 0x000fca00078e0232 */
[----:B------:R-:W2:Y:S07]  /*0cd0*/  LDG.E.U16 R45, desc[UR14][R32.64] ;  /* 0x0000000e202d7981 */ /* 0x000eae000c1e1500 */
[----:B------:R-:W-:Y:S07]  /*0ce0*/  HMMA.16816.F32.BF16 R28, R28, R34, R8 ;  /* 0x000000221c1c723c */ /* 0x000fee0000041808 */
[----:B------:R-:W-:Y:S01]  /*0cf0*/  MOV R9, UR5 ;  /* 0x0000000500097c02 */ /* 0x000fe20008000f00 */
[----:B------:R-:W-:-:S02]  /*0d00*/  IMAD.U32 R11, RZ, RZ, UR5 ;  /* 0x00000005ff0b7e24 */ /* 0x000fc4000f8e00ff */
[----:B------:R-:W-:Y:S02]  /*0d10*/  IMAD.U32 R35, RZ, RZ, UR5 ;  /* 0x00000005ff237e24 */ /* 0x000fe4000f8e00ff */
[----:B------:R-:W-:-:S04]  /*0d20*/  IMAD.WIDE R10, R11, 0x2, R52 ;  /* 0x000000020b0a7825 */ /* 0x000fc800078e0234 */
[----:B------:R-:W-:Y:S02]  /*0d30*/  IMAD.WIDE R34, R35, 0x2, R48 ;  /* 0x0000000223227825 */ /* 0x000fe400078e0230 */
[----:B------:R0:W3:Y:S02]  /*0d40*/  LDG.E.U16 R11, desc[UR14][R10.64] ;  /* 0x0000000e0a0b7981 */ /* 0x0000e4000c1e1500 */
[----:B------:R-:W-:Y:S02]  /*0d50*/  IMAD.WIDE R8, R9, 0x2, R46 ;  /* 0x0000000209087825 */ /* 0x000fe400078e022e */
[----:B------:R-:W4:Y:S04]  /*0d60*/  LDG.E.U16 R34, desc[UR14][R34.64] ;  /* 0x0000000e22227981 */ /* 0x000f28000c1e1500 */
[----:B------:R1:W5:Y:S01]  /*0d70*/  LDG.E.U16 R9, desc[UR14][R8.64] ;  /* 0x0000000e08097981 */ /* 0x000362000c1e1500 */
[----:B------:R-:W-:Y:S01]  /*0d80*/  FMUL R41, R36, UR9 ;  /* 0x0000000924297c20 */ /* 0x000fe20008400000 */
[----:B------:R-:W-:Y:S01]  /*0d90*/  FMUL R43, R37, UR9 ;  /* 0x00000009252b7c20 */ /* 0x000fe20008400000 */
[----:B0-----:R-:W-:Y:S01]  /*0da0*/  FMUL R10, R28, UR9 ;  /* 0x000000091c0a7c20 */ /* 0x001fe20008400000 */
[----:B------:R-:W-:Y:S01]  /*0db0*/  FMUL R32, R38, UR9 ;  /* 0x0000000926207c20 */ /* 0x000fe20008400000 */
[----:B------:R-:W-:Y:S01]  /*0dc0*/  FMUL R33, R39, UR9 ;  /* 0x0000000927217c20 */ /* 0x000fe20008400000 */
[----:B------:R-:W-:Y:S01]  /*0dd0*/  BAR.SYNC.DEFER_BLOCKING 0x0 ;  /* 0x0000000000007b1d */ /* 0x000fe20000010000 */
[----:B------:R-:W-:-:S04]  /*0de0*/  FMNMX R41, R41, R43, !PT ;  /* 0x0000002b29297209 */ /* 0x000fc80007800000 */
[----:B------:R-:W-:Y:S01]  /*0df0*/  FMNMX R10, R10, R41, !PT ;  /* 0x000000290a0a7209 */ /* 0x000fe20007800000 */
[----:B------:R-:W-:-:S05]  /*0e00*/  FMUL R41, R29, UR9 ;  /* 0x000000091d297c20 */ /* 0x000fca0008400000 */
[----:B------:R-:W-:-:S05]  /*0e10*/  FMNMX R41, R41, R10, !PT ;  /* 0x0000000a29297209 */ /* 0x000fca0007800000 */
[----:B------:R-:W0:Y:S01]  /*0e20*/  SHFL.BFLY PT, R10, R41, 0x2, 0x1f ;  /* 0x0c401f00290a7f89 */ /* 0x000e2200000e0000 */
[----:B-1----:R-:W-:Y:S01]  /*0e30*/  FMUL R8, R30, UR9 ;  /* 0x000000091e087c20 */ /* 0x002fe20008400000 */
[----:B------:R-:W-:-:S04]  /*0e40*/  FMNMX R33, R32, R33, !PT ;  /* 0x0000002120217209 */ /* 0x000fc80007800000 */
[----:B------:R-:W-:Y:S01]  /*0e50*/  FMNMX R33, R8, R33, !PT ;  /* 0x0000002108217209 */ /* 0x000fe20007800000 */
[----:B------:R-:W-:-:S05]  /*0e60*/  FMUL R8, R31, UR9 ;  /* 0x000000091f087c20 */ /* 0x000fca0008400000 */
[----:B------:R-:W-:-:S05]  /*0e70*/  FMNMX R33, R8, R33, !PT ;  /* 0x0000002108217209 */ /* 0x000fca0007800000 */
[----:B------:R-:W1:Y:S01]  /*0e80*/  SHFL.BFLY PT, R8, R33, 0x2, 0x1f ;  /* 0x0c401f0021087f89 */ /* 0x000e6200000e0000 */
[----:B0-----:R-:W-:-:S05]  /*0e90*/  FMNMX R10, R41, R10, !PT ;  /* 0x0000000a290a7209 */ /* 0x001fca0007800000 */
[----:B------:R-:W0:Y:S01]  /*0ea0*/  SHFL.BFLY PT, R35, R10, 0x1, 0x1f ;  /* 0x0c201f000a237f89 */ /* 0x000e2200000e0000 */
[----:B-1----:R-:W-:Y:S02]  /*0eb0*/  FMNMX R8, R33, R8, !PT ;  /* 0x0000000821087209 */ /* 0x002fe40007800000 */
[----:B0-----:R-:W-:-:S04]  /*0ec0*/  FMNMX R35, R10, R35, !PT ;  /* 0x000000230a237209 */ /* 0x001fc80007800000 */
[----:B------:R-:W-:Y:S02]  /*0ed0*/  FMNMX R41, R35, R44, !PT ;  /* 0x0000002c23297209 */ /* 0x000fe40007800000 */
[----:B------:R-:W0:Y:S03]  /*0ee0*/  SHFL.BFLY PT, R35, R8, 0x1, 0x1f ;  /* 0x0c201f0008237f89 */ /* 0x000e2600000e0000 */
[--C-:B------:R-:W-:Y:S01]  /*0ef0*/  FFMA R37, R37, UR9, -R41.reuse ;  /* 0x0000000925257c23 */ /* 0x100fe20008000829 */
[----:B------:R-:W-:-:S03]  /*0f00*/  FFMA R36, R36, UR9, -R41 ;  /* 0x0000000924247c23 */ /* 0x000fc60008000829 */
[----:B------:R-:W-:Y:S01]  /*0f10*/  FMUL R37, R37, 1.4426950216293334961 ;  /* 0x3fb8aa3b25257820 */ /* 0x000fe20000400000 */
[----:B------:R-:W-:Y:S01]  /*0f20*/  FMUL R36, R36, 1.4426950216293334961 ;  /* 0x3fb8aa3b24247820 */ /* 0x000fe20000400000 */
[----:B------:R-:W-:Y:S02]  /*0f30*/  FFMA R32, R28, UR9, -R41 ;  /* 0x000000091c207c23 */ /* 0x000fe40008000829 */
[----:B------:R1:W-:Y:S01]  /*0f40*/  MUFU.EX2 R28, R37 ;  /* 0x00000025001c7308 */ /* 0x0003e20000000800 */
[----:B0-----:R-:W-:Y:S01]  /*0f50*/  FMNMX R35, R8, R35, !PT ;  /* 0x0000002308237209 */ /* 0x001fe20007800000 */
[----:B------:R-:W-:-:S04]  /*0f60*/  FADD R8, -R41, R44 ;  /* 0x0000002c29087221 */ /* 0x000fc80000000100 */
[----:B------:R-:W-:Y:S01]  /*0f70*/  FMUL R8, R8, 1.4426950216293334961 ;  /* 0x3fb8aa3b08087820 */ /* 0x000fe20000400000 */
[----:B-1----:R-:W-:Y:S01]  /*0f80*/  FMNMX R37, R35, R42, !PT ;  /* 0x0000002a23257209 */ /* 0x002fe20007800000 */
[----:B------:R-:W0:Y:S01]  /*0f90*/  MUFU.EX2 R43, R36 ;  /* 0x00000024002b7308 */ /* 0x000e220000000800 */
[----:B------:R-:W-:-:S03]  /*0fa0*/  FFMA R29, R29, UR9, -R41 ;  /* 0x000000091d1d7c23 */ /* 0x000fc60008000829 */
[----:B------:R-:W-:-:S04]  /*0fb0*/  FFMA R30, R30, UR9, -R37 ;  /* 0x000000091e1e7c23 */ /* 0x000fc80008000825 */
[----:B------:R-:W-:Y:S01]  /*0fc0*/  MUFU.EX2 R36, R8 ;  /* 0x0000000800247308 */ /* 0x000fe20000000800 */
[--C-:B------:R-:W-:Y:S01]  /*0fd0*/  FFMA R38, R38, UR9, -R37.reuse ;  /* 0x0000000926267c23 */ /* 0x100fe20008000825 */
[----:B------:R-:W-:Y:S01]  /*0fe0*/  FMUL R35, R30, 1.4426950216293334961 ;  /* 0x3fb8aa3b1e237820 */ /* 0x000fe20000400000 */
[----:B------:R-:W-:Y:S01]  /*0ff0*/  FADD R30, -R37, R42 ;  /* 0x0000002a251e7221 */ /* 0x000fe20000000100 */
[----:B------:R-:W-:Y:S01]  /*1000*/  FMUL R33, R32, 1.4426950216293334961 ;  /* 0x3fb8aa3b20217820 */ /* 0x000fe20000400000 */
[--C-:B------:R-:W-:Y:S01]  /*1010*/  FFMA R39, R39, UR9, -R37.reuse ;  /* 0x0000000927277c23 */ /* 0x100fe20008000825 */
[----:B------:R-:W-:Y:S01]  /*1020*/  FMUL R32, R29, 1.4426950216293334961 ;  /* 0x3fb8aa3b1d207820 */ /* 0x000fe20000400000 */
[----:B------:R-:W-:Y:S01]  /*1030*/  FFMA R31, R31, UR9, -R37 ;  /* 0x000000091f1f7c23 */ /* 0x000fe20008000825 */
[----:B------:R-:W-:Y:S01]  /*1040*/  FMUL R29, R38, 1.4426950216293334961 ;  /* 0x3fb8aa3b261d7820 */ /* 0x000fe20000400000 */
[----:B------:R-:W-:Y:S01]  /*1050*/  FMUL R38, R30, 1.4426950216293334961 ;  /* 0x3fb8aa3b1e267820 */ /* 0x000fe20000400000 */
[----:B------:R-:W-:Y:S01]  /*1060*/  FMUL R39, R39, 1.4426950216293334961 ;  /* 0x3fb8aa3b27277820 */ /* 0x000fe20000400000 */
[----:B------:R-:W-:Y:S01]  /*1070*/  FMUL R31, R31, 1.4426950216293334961 ;  /* 0x3fb8aa3b1f1f7820 */ /* 0x000fe20000400000 */
[----:B------:R-:W-:Y:S08]  /*1080*/  MUFU.EX2 R33, R33 ;  /* 0x0000002100217308 */ /* 0x000ff00000000800 */
[----:B------:R-:W-:Y:S08]  /*1090*/  MUFU.EX2 R29, R29 ;  /* 0x0000001d001d7308 */ /* 0x000ff00000000800 */
[----:B------:R-:W1:Y:S08]  /*10a0*/  MUFU.EX2 R44, R39 ;  /* 0x00000027002c7308 */ /* 0x000e700000000800 */
[----:B------:R-:W1:Y:S08]  /*10b0*/  MUFU.EX2 R32, R32 ;  /* 0x0000002000207308 */ /* 0x000e700000000800 */
[----:B------:R-:W-:Y:S08]  /*10c0*/  MUFU.EX2 R35, R35 ;  /* 0x0000002300237308 */ /* 0x000ff00000000800 */
[----:B------:R-:W1:Y:S01]  /*10d0*/  MUFU.EX2 R38, R38 ;  /* 0x0000002600267308 */ /* 0x000e620000000800 */
[----:B0-----:R-:W-:Y:S01]  /*10e0*/  FADD R30, R43, R28 ;  /* 0x0000001c2b1e7221 */ /* 0x001fe20000000000 */
[----:B-1----:R-:W-:Y:S01]  /*10f0*/  FADD R42, R29, R44 ;  /* 0x0000002c1d2a7221 */ /* 0x002fe20000000000 */
[----:B------:R-:W-:Y:S01]  /*1100*/  F2FP.BF16.F32.PACK_AB R28, R28, R43 ;  /* 0x0000002b1c1c723e */ /* 0x000fe200000010ff */
[----:B------:R-:W-:Y:S01]  /*1110*/  FMUL R24, R36, R24 ;  /* 0x0000001824187220 */ /* 0x000fe20000400000 */
[----:B------:R-:W-:Y:S01]  /*1120*/  FADD R39, R33, R30 ;  /* 0x0000001e21277221 */ /* 0x000fe20000000000 */
[----:B------:R-:W-:Y:S01]  /*1130*/  F2FP.BF16.F32.PACK_AB R29, R44, R29 ;  /* 0x0000001d2c1d723e */ /* 0x000fe200000010ff */
[----:B------:R-:W-:Y:S01]  /*1140*/  FMUL R25, R36, R25 ;  /* 0x0000001924197220 */ /* 0x000fe20000400000 */
[----:B------:R-:W-:Y:S01]  /*1150*/  F2FP.BF16.F32.PACK_AB R30, R32, R33 ;  /* 0x00000021201e723e */ /* 0x000fe200000010ff */
[C---:B------:R-:W-:Y:S01]  /*1160*/  FMUL R26, R38.reuse, R26 ;  /* 0x0000001a261a7220 */ /* 0x040fe20000400000 */
[----:B------:R-:W-:Y:S01]  /*1170*/  FMUL R27, R38, R27 ;  /* 0x0000001b261b7220 */ /* 0x000fe20000400000 */
[----:B--2---:R-:W-:Y:S04]  /*1180*/  STS.U16 [R0+UR7+0x900], R45 ;  /* 0x0009002d00007988 */ /* 0x004fe80008000407 */
[----:B---3--:R-:W-:Y:S04]  /*1190*/  STS.U16 [R0+UR7+0x800], R11 ;  /* 0x0008000b00007988 */ /* 0x008fe80008000407 */
[----:B----4-:R0:W-:Y:S04]  /*11a0*/  STS.U16 [R0+UR7+0xa00], R34 ;  /* 0x000a002200007988 */ /* 0x0101e80008000407 */
[----:B-----5:R-:W-:Y:S01]  /*11b0*/  STS.U16 [R0+UR7+0xb00], R9 ;  /* 0x000b000900007988 */ /* 0x020fe20008000407 */
[----:B------:R-:W-:Y:S06]  /*11c0*/  BAR.SYNC.DEFER_BLOCKING 0x0 ;  /* 0x0000000000007b1d */ /* 0x000fec0000010000 */
[----:B0-----:R-:W0:Y:S01]  /*11d0*/  MUFU.EX2 R34, R31 ;  /* 0x0000001f00227308 */ /* 0x001e220000000800 */
[----:B------:R-:W1:Y:S01]  /*11e0*/  LDSM.16.M88.4 R8, [R6+0x800] ;  /* 0x000800000608783b */ /* 0x000e620000000200 */
[----:B0-----:R-:W-:Y:S01]  /*11f0*/  F2FP.BF16.F32.PACK_AB R31, R34, R35 ;  /* 0x00000023221f723e */ /* 0x001fe200000010ff */
[----:B------:R-:W-:Y:S01]  /*1200*/  FADD R35, R35, R42 ;  /* 0x0000002a23237221 */ /* 0x000fe20000000000 */
[----:B------:R-:W-:-:S05]  /*1210*/  FADD R42, R32, R39 ;  /* 0x00000027202a7221 */ /* 0x000fca0000000000 */
[----:B------:R-:W0:Y:S01]  /*1220*/  SHFL.BFLY PT, R39, R42, 0x2, 0x1f ;  /* 0x0c401f002a277f89 */ /* 0x000e2200000e0000 */
[C---:B------:R-:W-:Y:S01]  /*1230*/  FMUL R16, R36.reuse, R16 ;  /* 0x0000001024107220 */ /* 0x040fe20000400000 */
[----:B------:R-:W-:Y:S01]  /*1240*/  FMUL R17, R36, R17 ;  /* 0x0000001124117220 */ /* 0x000fe20000400000 */
[C---:B------:R-:W-:Y:S01]  /*1250*/  FMUL R18, R38.reuse, R18 ;  /* 0x0000001226127220 */ /* 0x040fe20000400000 */
[----:B------:R-:W-:Y:S01]  /*1260*/  FMUL R19, R38, R19 ;  /* 0x0000001326137220 */ /* 0x000fe20000400000 */
[----:B-1----:R-:W-:Y:S07]  /*1270*/  HMMA.16816.F32.BF16 R24, R28, R8, R24 ;  /* 0x000000081c18723c */ /* 0x002fee0000041818 */
[----:B------:R-:W-:-:S02]  /*1280*/  FADD R8, R34, R35 ;  /* 0x0000002322087221 */ /* 0x000fc40000000000 */
[----:B------:R-:W-:Y:S04]  /*1290*/  LDSM.16.M88.4 R32, [R6+0xa00] ;  /* 0x000a00000620783b */ /* 0x000fe80000000200 */
[----:B------:R-:W1:Y:S01]  /*12a0*/  SHFL.BFLY PT, R9, R8, 0x2, 0x1f ;  /* 0x0c401f0008097f89 */ /* 0x000e6200000e0000 */
[----:B------:R-:W-:Y:S07]  /*12b0*/  HMMA.16816.F32.BF16 R16, R28, R10, R16 ;  /* 0x0000000a1c10723c */ /* 0x000fee0000041810 */
[----:B0-----:R-:W-:Y:S01]  /*12c0*/  FADD R11, R42, R39 ;  /* 0x000000272a0b7221 */ /* 0x001fe20000000000 */
[----:B------:R-:W-:-:S04]  /*12d0*/  UIADD3 UR6, UR6, 0x10, URZ ;  /* 0x0000001006067890 */ /* 0x000fc8000fffe03f */
[----:B------:R-:W0:Y:S01]  /*12e0*/  SHFL.BFLY PT, R10, R11, 0x1, 0x1f ;  /* 0x0c201f000b0a7f89 */ /* 0x000e2200000e0000 */
[----:B-1----:R-:W-:-:S05]  /*12f0*/  FADD R9, R8, R9 ;  /* 0x0000000908097221 */ /* 0x002fca0000000000 */
[----:B------:R-:W1:Y:S01]  /*1300*/  SHFL.BFLY PT, R8, R9, 0x1, 0x1f ;  /* 0x0c201f0009087f89 */ /* 0x000e6200000e0000 */
[----:B------:R-:W-:Y:S01]  /*1310*/  UISETP.GE.AND UP0, UPT, UR6, UR16, UPT ;  /* 0x000000100600728c */ /* 0x000fe2000bf06270 */
[C---:B------:R-:W-:Y:S01]  /*1320*/  FMUL R20, R36.reuse, R20 ;  /* 0x0000001424147220 */ /* 0x040fe20000400000 */
[----:B------:R-:W-:Y:S01]  /*1330*/  FMUL R21, R36, R21 ;  /* 0x0000001524157220 */ /* 0x000fe20000400000 */
[C---:B------:R-:W-:Y:S01]  /*1340*/  FMUL R22, R38.reuse, R22 ;  /* 0x0000001626167220 */ /* 0x040fe20000400000 */
[----:B------:R-:W-:Y:S02]  /*1350*/  FMUL R23, R38, R23 ;  /* 0x0000001726177220 */ /* 0x000fe40000400000 */
[----:B------:R-:W-:Y:S01]  /*1360*/  PLOP3.LUT P0, PT, PT, PT, UP0, 0x80, 0x0 ;  /* 0x000000000000781c */ /* 0x000fe20003f0f008 */
[C---:B------:R-:W-:Y:S01]  /*1370*/  FMUL R12, R36.reuse, R12 ;  /* 0x0000000c240c7220 */ /* 0x040fe20000400000 */
[----:B------:R-:W-:Y:S01]  /*1380*/  FMUL R13, R36, R13 ;  /* 0x0000000d240d7220 */ /* 0x000fe20000400000 */
[C---:B------:R-:W-:Y:S01]  /*1390*/  FMUL R14, R38.reuse, R14 ;  /* 0x0000000e260e7220 */ /* 0x040fe20000400000 */
[----:B------:R-:W-:Y:S01]  /*13a0*/  FMUL R15, R38, R15 ;  /* 0x0000000f260f7220 */ /* 0x000fe20000400000 */
[----:B------:R-:W-:Y:S01]  /*13b0*/  HMMA.16816.F32.BF16 R20, R28, R32, R20 ;  /* 0x000000201c14723c */ /* 0x000fe20000041814 */
[----:B------:R-:W-:-:S02]  /*13c0*/  ULEA UR5, UR13, UR5, 0x4 ;  /* 0x000000050d057291 */ /* 0x000fc4000f8e203f */
[----:B------:R-:W-:-:S03]  /*13d0*/  ULEA UR4, UR11, UR4, 0x4 ;  /* 0x000000040b047291 */ /* 0x000fc6000f8e203f */
[----:B------:R-:W-:Y:S01]  /*13e0*/  HMMA.16816.F32.BF16 R12, R28, R34, R12 ;  /* 0x000000221c0c723c */ /* 0x000fe2000004180c */
[----:B------:R-:W-:Y:S01]  /*13f0*/  IMAD.MOV.U32 R44, RZ, RZ, R41 ;  /* 0x000000ffff2c7224 */ /* 0x000fe200078e0029 */
[----:B------:R-:W-:-:S05]  /*1400*/  MOV R42, R37 ;  /* 0x00000025002a7202 */ /* 0x000fca0000000f00 */
[----:B0-----:R-:W-:Y:S01]  /*1410*/  FADD R29, R11, R10 ;  /* 0x0000000a0b1d7221 */ /* 0x001fe20000000000 */
[----:B-1----:R-:W-:-:S03]  /*1420*/  FADD R11, R9, R8 ;  /* 0x00000008090b7221 */ /* 0x002fc60000000000 */
[----:B------:R-:W-:Y:S01]  /*1430*/  FFMA R3, R36, R3, R29 ;  /* 0x0000000324037223 */ /* 0x000fe2000000001d */
[----:B------:R-:W-:Y:S01]  /*1440*/  FFMA R7, R38, R7, R11 ;  /* 0x0000000726077223 */ /* 0x000fe2000000000b */
[----:B------:R-:W-:Y:S11]  /*1450*/  @!P0 BRA `(.L_x_1) ;  /* 0xfffffff400ac8947 */ /* 0x000ff6000383ffff */
.L_x_0:
[----:B------:R-:W0:Y:S01]  /*1460*/  S2R R0, SR_TID.X ;  /* 0x0000000000007919 */ /* 0x000e220000002100 */
[----:B------:R-:W1:Y:S01]  /*1470*/  S2UR UR5, SR_CgaCtaId ;  /* 0x00000000000579c3 */ /* 0x000e620000008800 */
[----:B------:R-:W-:Y:S01]  /*1480*/  MOV R32, R7 ;  /* 0x0000000700207202 */ /* 0x000fe20000000f00 */
[----:B------:R-:W-:Y:S01]  /*1490*/  IMAD.MOV.U32 R31, RZ, RZ, R3 ;  /* 0x000000ffff1f7224 */ /* 0x000fe200078e0003 */
[----:B------:R-:W-:Y:S01]  /*14a0*/  UMOV UR4, 0x400 ;  /* 0x0000040000047882 */ /* 0x000fe20000000000 */
[----:B------:R-:W-:Y:S01]  /*14b0*/  IMAD.MOV.U32 R36, RZ, RZ, R14 ;  /* 0x000000ffff247224 */ /* 0x000fe200078e000e */
[C---:B------:R-:W-:Y:S01]  /*14c0*/  FSETP.GT.AND P0, PT, |R32|.reuse, 8.50705917302346158658e+37, PT ;  /* 0x7e8000002000780b */ /* 0x040fe20003f04200 */
[----:B------:R-:W-:Y:S01]  /*14d0*/  IMAD.MOV.U32 R34, RZ, RZ, R15 ;  /* 0x000000ffff227224 */ /* 0x000fe200078e000f */
[C---:B------:R-:W-:Y:S01]  /*14e0*/  FSETP.GEU.AND P3, PT, |R32|.reuse, 1.175494350822287508e-38, PT ;  /* 0x008000002000780b */ /* 0x040fe20003f6e200 */
[----:B------:R-:W-:Y:S01]  /*14f0*/  IMAD.MOV.U32 R11, RZ, RZ, R19 ;  /* 0x000000ffff0b7224 */ /* 0x000fe200078e0013 */
[----:B------:R-:W-:Y:S01]  /*1500*/  FSETP.GEU.AND P2, PT, R32, 1.175494350822287508e-38, PT ;  /* 0x008000002000780b */ /* 0x000fe20003f4e000 */
[----:B------:R-:W-:Y:S01]  /*1510*/  BAR.SYNC.DEFER_BLOCKING 0x0 ;  /* 0x0000000000007b1d */ /* 0x000fe20000010000 */
[----:B------:R-:W-:-:S02]  /*1520*/  FSETP.GEU.AND P1, PT, R31, 1.175494350822287508e-38, PT ;  /* 0x008000001f00780b */ /* 0x000fc40003f2e000 */
[----:B------:R-:W-:Y:S02]  /*1530*/  FSEL R8, RZ, -23, P2 ;  /* 0xc1b80000ff087808 */ /* 0x000fe40001000000 */
[----:B------:R-:W-:Y:S01]  /*1540*/  MOV R10, R23 ;  /* 0x00000017000a7202 */ /* 0x000fe20000000f00 */
[----:B------:R-:W-:Y:S01]  /*1550*/  IMAD.MOV.U32 R23, RZ, RZ, R12 ;  /* 0x000000ffff177224 */ /* 0x000fe200078e000c */
[----:B------:R-:W-:Y:S01]  /*1560*/  MOV R28, R13 ;  /* 0x0000000d001c7202 */ /* 0x000fe20000000f00 */
[----:B------:R-:W-:Y:S01]  /*1570*/  @P0 FMUL R18, R18, 0.25 ;  /* 0x3e80000012120820 */ /* 0x000fe20000400000 */
[----:B------:R-:W-:Y:S01]  /*1580*/  @P0 FMUL R27, R27, 0.25 ;  /* 0x3e8000001b1b0820 */ /* 0x000fe20000400000 */
[----:B------:R-:W-:Y:S01]  /*1590*/  @P0 FMUL R22, R22, 0.25 ;  /* 0x3e80000016160820 */ /* 0x000fe20000400000 */
[----:B------:R-:W-:Y:S01]  /*15a0*/  @P0 FMUL R26, R26, 0.25 ;  /* 0x3e8000001a1a0820 */ /* 0x000fe20000400000 */
[----:B------:R-:W-:Y:S01]  /*15b0*/  @!P3 FMUL R18, R18, 16777216 ;  /* 0x4b8000001212b820 */ /* 0x000fe20000400000 */
[----:B------:R-:W-:Y:S01]  /*15c0*/  @!P3 FMUL R27, R27, 16777216 ;  /* 0x4b8000001b1bb820 */ /* 0x000fe20000400000 */
[----:B-1----:R-:W-:Y:S01]  /*15d0*/  ULEA UR6, UR5, UR4, 0x18 ;  /* 0x0000000405067291 */ /* 0x002fe2000f8ec03f */
[----:B------:R-:W-:Y:S01]  /*15e0*/  @!P3 FMUL R22, R22, 16777216 ;  /* 0x4b8000001616b820 */ /* 0x000fe20000400000 */
[----:B------:R-:W-:Y:S01]  /*15f0*/  @P0 FMUL R34, R34, 0.25 ;  /* 0x3e80000022220820 */ /* 0x000fe20000400000 */
[----:B------:R-:W-:Y:S01]  /*1600*/  @P0 FMUL R36, R36, 0.25 ;  /* 0x3e80000024240820 */ /* 0x000fe20000400000 */
[----:B------:R-:W-:Y:S01]  /*1610*/  @P0 FMUL R10, R10, 0.25 ;  /* 0x3e8000000a0a0820 */ /* 0x000fe20000400000 */
[----:B------:R-:W-:Y:S01]  /*1620*/  @P0 FMUL R11, R11, 0.25 ;  /* 0x3e8000000b0b0820 */ /* 0x000fe20000400000 */
[----:B------:R-:W-:Y:S01]  /*1630*/  @!P3 FMUL R26, R26, 16777216 ;  /* 0x4b8000001a1ab820 */ /* 0x000fe20000400000 */
[C---:B0-----:R-:W-:Y:S01]  /*1640*/  SHF.L.U32 R2, R0.reuse, 0x2, RZ ;  /* 0x0000000200027819 */ /* 0x041fe200000006ff */
[----:B------:R-:W-:Y:S01]  /*1650*/  IMAD.SHL.U32 R5, R0, 0x8, RZ ;  /* 0x0000000800057824 */ /* 0x000fe200078e00ff */
[--C-:B------:R-:W-:Y:S01]  /*1660*/  SHF.R.S32.HI R3, RZ, 0x4, R0.reuse ;  /* 0x00000004ff037819 */ /* 0x100fe20000011400 */
[----:B------:R-:W-:Y:S01]  /*1670*/  @!P3 FMUL R34, R34, 16777216 ;  /* 0x4b8000002222b820 */ /* 0x000fe20000400000 */
[----:B------:R-:W-:Y:S01]  /*1680*/  SHF.L.U32 R9, R0, 0x6, RZ ;  /* 0x0000000600097819 */ /* 0x000fe200000006ff */
[----:B------:R-:W-:Y:S01]  /*1690*/  @!P3 FMUL R36, R36, 16777216 ;  /* 0x4b8000002424b820 */ /* 0x000fe20000400000 */
[----:B------:R-:W-:Y:S01]  /*16a0*/  LOP3.LUT R2, R2, 0xb8, RZ, 0xc0, !PT ;  /* 0x000000b802027812 */ /* 0x000fe200078ec0ff */
[----:B------:R-:W-:Y:S01]  /*16b0*/  @!P3 FMUL R10, R10, 16777216 ;  /* 0x4b8000000a0ab820 */ /* 0x000fe20000400000 */
[----:B------:R-:W-:Y:S01]  /*16c0*/  SGXT R7, R3, 0x1 ;  /* 0x000000010307781a */ /* 0x000fe20000000200 */
[----:B------:R-:W-:Y:S01]  /*16d0*/  FMUL R3, R32, 8388608 ;  /* 0x4b00000020037820 */ /* 0x000fe20000400000 */
[----:B------:R-:W-:Y:S01]  /*16e0*/  LOP3.LUT R4, R0, 0x7, RZ, 0xc0, !PT ;  /* 0x0000000700047812 */ /* 0x000fe200078ec0ff */
[----:B------:R-:W-:Y:S01]  /*16f0*/  @!P3 FMUL R11, R11, 16777216 ;  /* 0x4b8000000b0bb820 */ /* 0x000fe20000400000 */
[----:B------:R-:W-:Y:S01]  /*1700*/  LOP3.LUT R5, R5, 0x180, RZ, 0xc0, !PT ;  /* 0x0000018005057812 */ /* 0x000fe200078ec0ff */
[----:B------:R-:W-:Y:S01]  /*1710*/  ULDC.64 UR4, c[0x0][0x270] ;  /* 0x00009c0000047ab9 */ /* 0x000fe20000000a00 */
[----:B------:R-:W-:Y:S01]  /*1720*/  SHF.R.U32.HI R6, RZ, 0x1, R0 ;  /* 0x00000001ff067819 */ /* 0x000fe20000011600 */
[----:B------:R-:W-:Y:S01]  /*1730*/  UIMAD UR4, UR8, UR4, URZ ;  /* 0x00000004080472a4 */ /* 0x000fe2000f8e023f */
[----:B------:R-:W-:-:S02]  /*1740*/  LOP3.LUT R2, R2, 0x40, R9, 0xf8, !PT ;  /* 0x0000004002027812 */ /* 0x000fc400078ef809 */
[C---:B------:R-:W-:Y:S01]  /*1750*/  LEA R9, R4.reuse, R5, 0x4 ;  /* 0x0000000504097211 */ /* 0x040fe200078e20ff */
[----:B------:R-:W-:Y:S01]  /*1760*/  USHF.L.U32 UR7, UR4, 0x1, URZ ;  /* 0x0000000104077899 */ /* 0x000fe2000800063f */
[----:B------:R-:W-:Y:S01]  /*1770*/  LEA R5, R4, UR6, 0x3 ;  /* 0x0000000604057c11 */ /* 0x000fe2000f8e18ff */
[----:B------:R-:W-:Y:S01]  /*1780*/  FMUL R4, R31, 8388608 ;  /* 0x4b0000001f047820 */ /* 0x000fe20000400000 */
[----:B------:R-:W-:Y:S02]  /*1790*/  LOP3.LUT R6, R6, 0x4, RZ, 0xc0, !PT ;  /* 0x0000000406067812 */ /* 0x000fe400078ec0ff */
[----:B------:R-:W-:Y:S01]  /*17a0*/  FSEL R3, R3, R32, !P2 ;  /* 0x0000002003037208 */ /* 0x000fe20005000000 */
[----:B------:R-:W-:Y:S01]  /*17b0*/  @P0 FMUL R32, R32, 0.25 ;  /* 0x3e80000020200820 */ /* 0x000fe20000400000 */
[----:B------:R-:W-:Y:S01]  /*17c0*/  FSEL R4, R4, R31, !P1 ;  /* 0x0000001f04047208 */ /* 0x000fe20004800000 */
[----:B------:R-:W-:Y:S01]  /*17d0*/  IMAD.IADD R14, R6, 0x1, R5 ;  /* 0x00000001060e7824 */ /* 0x000fe200078e0205 */
[----:B------:R-:W-:Y:S01]  /*17e0*/  FSEL R6, RZ, -23, P1 ;  /* 0xc1b80000ff067808 */ /* 0x000fe20000800000 */
[----:B------:R-:W-:Y:S01]  /*17f0*/  @!P3 FMUL R32, R32, 16777216 ;  /* 0x4b8000002020b820 */ /* 0x000fe20000400000 */
[----:B------:R-:W-:-:S02]  /*1800*/  FSETP.GT.AND P1, PT, |R31|, 8.50705917302346158658e+37, PT ;  /* 0x7e8000001f00780b */ /* 0x000fc40003f24200 */
[----:B------:R-:W-:Y:S01]  /*1810*/  FSETP.GEU.AND P2, PT, |R31|, 1.175494350822287508e-38, PT ;  /* 0x008000001f00780b */ /* 0x000fe20003f4e200 */
[----:B------:R-:W0:Y:S01]  /*1820*/  MUFU.RCP R29, R32 ;  /* 0x00000020001d7308 */ /* 0x000e220000001000 */
[----:B------:R-:W-:Y:S02]  /*1830*/  IADD3 R5, R3, -0x3f3504f3, RZ ;  /* 0xc0cafb0d03057810 */ /* 0x000fe40007ffe0ff */
[----:B------:R-:W-:Y:S01]  /*1840*/  LOP3.LUT R7, R2, 0x240, R7, 0x78, !PT ;  /* 0x0000024002077812 */ /* 0x000fe200078e7807 */
[----:B------:R-:W-:Y:S01]  /*1850*/  VIADD R2, R4, 0xc0cafb0d ;  /* 0xc0cafb0d04027836 */ /* 0x000fe20000000000 */
[----:B------:R-:W-:Y:S02]  /*1860*/  LOP3.LUT R30, R5, 0xff800000, RZ, 0xc0, !PT ;  /* 0xff800000051e7812 */ /* 0x000fe400078ec0ff */
[C---:B------:R-:W-:Y:S02]  /*1870*/  SHF.L.U32 R12, R0.reuse, 0x7, RZ ;  /* 0x00000007000c7819 */ /* 0x040fe400000006ff */
[----:B------:R-:W-:Y:S01]  /*1880*/  I2FP.F32.S32 R15, R30 ;  /* 0x0000001e000f7245 */ /* 0x000fe20000201400 */
[----:B------:R-:W-:Y:S01]  /*1890*/  @P1 FMUL R31, R31, 0.25 ;  /* 0x3e8000001f1f1820 */ /* 0x000fe20000400000 */
[----:B------:R-:W-:Y:S01]  /*18a0*/  LOP3.LUT R19, R0, 0x10, RZ, 0xc0, !PT ;  /* 0x0000001000137812 */ /* 0x000fe200078ec0ff */
[----:B------:R-:W-:Y:S01]  /*18b0*/  @P1 FMUL R23, R23, 0.25 ;  /* 0x3e80000017171820 */ /* 0x000fe20000400000 */
[----:B------:R-:W-:Y:S01]  /*18c0*/  LOP3.LUT R13, R2, 0xff800000, RZ, 0xc0, !PT ;  /* 0xff800000020d7812 */ /* 0x000fe200078ec0ff */
[----:B------:R-:W-:Y:S01]  /*18d0*/  @!P2 FMUL R31, R31, 16777216 ;  /* 0x4b8000001f1fa820 */ /* 0x000fe20000400000 */
[----:B------:R-:W-:Y:S01]  /*18e0*/  FFMA.FTZ R8, R15, 1.1920928955078125e-07, R8 ;  /* 0x340000000f087823 */ /* 0x000fe20000010008 */
[----:B------:R-:W-:Y:S01]  /*18f0*/  LOP3.LUT R5, R9, 0x48, R0, 0x78, !PT ;  /* 0x0000004809057812 */ /* 0x000fe200078e7800 */
[C---:B0-----:R-:W-:Y:S01]  /*1900*/  FMUL R15, R29.reuse, R18 ;  /* 0x000000121d0f7220 */ /* 0x041fe20000400000 */
[----:B------:R-:W-:Y:S01]  /*1910*/  FMUL R18, R29, R27 ;  /* 0x0000001b1d127220 */ /* 0x000fe20000400000 */
[----:B------:R-:W-:Y:S01]  /*1920*/  I2FP.F32.S32 R9, R13 ;  /* 0x0000000d00097245 */ /* 0x000fe20000201400 */
[----:B------:R-:W0:Y:S01]  /*1930*/  MUFU.RCP R27, R31 ;  /* 0x0000001f001b7308 */ /* 0x000e220000001000 */
[----:B------:R-:W-:Y:S01]  /*1940*/  LOP3.LUT R5, R5, 0x600, R12, 0xf8, !PT ;  /* 0x0000060005057812 */ /* 0x000fe200078ef80c */
[----:B------:R-:W-:-:S02]  /*1950*/  IMAD R2, R19, 0x4, R14 ;  /* 0x0000000413027824 */ /* 0x000fc400078e020e */
[C---:B------:R-:W-:Y:S01]  /*1960*/  FMUL R19, R29.reuse, R22 ;  /* 0x000000161d137220 */ /* 0x040fe20000400000 */
[----:B------:R-:W-:Y:S02]  /*1970*/  IMAD.IADD R12, R4, 0x1, -R13 ;  /* 0x00000001040c7824 */ /* 0x000fe400078e0a0d */
[----:B------:R-:W-:Y:S01]  /*1980*/  FMUL R22, R29, R26 ;  /* 0x0000001a1d167220 */ /* 0x000fe20000400000 */
[----:B------:R-:W-:Y:S01]  /*1990*/  MOV R26, 0x3dc6b27f ;  /* 0x3dc6b27f001a7802 */ /* 0x000fe20000000f00 */
[----:B------:R-:W-:Y:S01]  /*19a0*/  @!P2 FMUL R23, R23, 16777216 ;  /* 0x4b8000001717a820 */ /* 0x000fe20000400000 */
[----:B------:R-:W-:Y:S01]  /*19b0*/  IADD3 R13, R3, -R30, RZ ;  /* 0x8000001e030d7210 */ /* 0x000fe20007ffe0ff */
[----:B------:R-:W-:Y:S01]  /*19c0*/  FADD R12, R12, -1 ;  /* 0xbf8000000c0c7421 */ /* 0x000fe20000000000 */
[----:B------:R-:W-:Y:S01]  /*19d0*/  FFMA.FTZ R6, R9, 1.1920928955078125e-07, R6 ;  /* 0x3400000009067823 */ /* 0x000fe20000010006 */
[C---:B------:R-:W-:Y:S01]  /*19e0*/  FMUL R9, R29.reuse, R34 ;  /* 0x000000221d097220 */ /* 0x040fe20000400000 */
[C---:B------:R-:W-:Y:S01]  /*19f0*/  FMUL R14, R29.reuse, R36 ;  /* 0x000000241d0e7220 */ /* 0x040fe20000400000 */
[C---:B------:R-:W-:Y:S01]  /*1a00*/  FMUL R10, R29.reuse, R10 ;  /* 0x0000000a1d0a7220 */ /* 0x040fe20000400000 */
[----:B------:R-:W-:Y:S01]  /*1a10*/  FMUL R11, R29, R11 ;  /* 0x0000000b1d0b7220 */ /* 0x000fe20000400000 */
[----:B------:R-:W-:Y:S01]  /*1a20*/  FADD R13, R13, -1 ;  /* 0xbf8000000d0d7421 */ /* 0x000fe20000000000 */
[----:B------:R-:W-:Y:S01]  /*1a30*/  @P1 FMUL R20, R20, 0.25 ;  /* 0x3e80000014141820 */ /* 0x000fe20000400000 */
[----:B0-----:R-:W-:Y:S01]  /*1a40*/  FMUL R29, R27, R23 ;  /* 0x000000171b1d7220 */ /* 0x001fe20000400000 */
[CC--:B------:R-:W-:Y:S01]  /*1a50*/  FFMA.FTZ R23, R12.reuse, R26.reuse, -0.16845393180847167969 ;  /* 0xbe2c7f300c177423 */ /* 0x0c0fe2000001001a */
[----:B------:R-:W-:Y:S01]  /*1a60*/  FFMA.FTZ R26, R13, R26, -0.16845393180847167969 ;  /* 0xbe2c7f300d1a7423 */ /* 0x000fe2000001001a */
[----:B------:R-:W-:Y:S01]  /*1a70*/  @P1 FMUL R17, R17, 0.25 ;  /* 0x3e80000011111820 */ /* 0x000fe20000400000 */
[----:B------:R-:W-:Y:S01]  /*1a80*/  @P1 FMUL R25, R25, 0.25 ;  /* 0x3e80000019191820 */ /* 0x000fe20000400000 */
[----:B------:R-:W-:Y:S01]  /*1a90*/  FFMA.FTZ R23, R12, R23, 0.1716887056827545166 ;  /* 0x3e2fcf2a0c177423 */ /* 0x000fe20000010017 */
[----:B------:R-:W-:Y:S01]  /*1aa0*/  FFMA.FTZ R26, R13, R26, 0.1716887056827545166 ;  /* 0x3e2fcf2a0d1a7423 */ /* 0x000fe2000001001a */
[----:B------:R-:W-:Y:S01]  /*1ab0*/  @P1 FMUL R28, R28, 0.25 ;  /* 0x3e8000001c1c1820 */ /* 0x000fe20000400000 */
[----:B------:R-:W-:Y:S01]  /*1ac0*/  @P1 FMUL R21, R21, 0.25 ;  /* 0x3e80000015151820 */ /* 0x000fe20000400000 */
[----:B------:R-:W-:Y:S01]  /*1ad0*/  FFMA.FTZ R23, R12, R23, -0.17900948226451873779 ;  /* 0xbe374e430c177423 */ /* 0x000fe20000010017 */
[----:B------:R-:W-:Y:S01]  /*1ae0*/  @P1 FMUL R16, R16, 0.25 ;  /* 0x3e80000010101820 */ /* 0x000fe20000400000 */
[----:B------:R-:W-:Y:S01]  /*1af0*/  @P1 FMUL R24, R24, 0.25 ;  /* 0x3e80000018181820 */ /* 0x000fe20000400000 */
[----:B------:R-:W-:Y:S01]  /*1b00*/  @!P2 FMUL R20, R20, 16777216 ;  /* 0x4b8000001414a820 */ /* 0x000fe20000400000 */
[----:B------:R-:W-:Y:S01]  /*1b10*/  @!P2 FMUL R17, R17, 16777216 ;  /* 0x4b8000001111a820 */ /* 0x000fe20000400000 */
[----:B------:R-:W-:Y:S01]  /*1b20*/  @!P2 FMUL R25, R25, 16777216 ;  /* 0x4b8000001919a820 */ /* 0x000fe20000400000 */
[----:B------:R-:W-:Y:S01]  /*1b30*/  FFMA.FTZ R26, R13, R26, -0.17900948226451873779 ;  /* 0xbe374e430d1a7423 */ /* 0x000fe2000001001a */
[----:B------:R-:W-:Y:S01]  /*1b40*/  FFMA.FTZ R23, R12, R23, 0.20512372255325317383 ;  /* 0x3e520bf40c177423 */ /* 0x000fe20000010017 */
[----:B------:R-:W-:Y:S01]  /*1b50*/  @!P2 FMUL R28, R28, 16777216 ;  /* 0x4b8000001c1ca820 */ /* 0x000fe20000400000 */
[----:B------:R-:W-:Y:S01]  /*1b60*/  @!P2 FMUL R21, R21, 16777216 ;  /* 0x4b8000001515a820 */ /* 0x000fe20000400000 */
[----:B------:R-:W-:Y:S01]  /*1b70*/  @!P2 FMUL R16, R16, 16777216 ;  /* 0x4b8000001010a820 */ /* 0x000fe20000400000 */
[----:B------:R-:W-:Y:S01]  /*1b80*/  @!P2 FMUL R24, R24, 16777216 ;  /* 0x4b8000001818a820 */ /* 0x000fe20000400000 */
[C---:B------:R-:W-:Y:S01]  /*1b90*/  FMUL R20, R27.reuse, R20 ;  /* 0x000000141b147220 */ /* 0x040fe20000400000 */
[C---:B------:R-:W-:Y:S01]  /*1ba0*/  FMUL R30, R27.reuse, R17 ;  /* 0x000000111b1e7220 */ /* 0x040fe20000400000 */
[----:B------:R-:W-:Y:S01]  /*1bb0*/  FMUL R25, R27, R25 ;  /* 0x000000191b197220 */ /* 0x000fe20000400000 */
[----:B------:R-:W-:Y:S01]  /*1bc0*/  FFMA.FTZ R26, R13, R26, 0.20512372255325317383 ;  /* 0x3e520bf40d1a7423 */ /* 0x000fe2000001001a */
[C---:B------:R-:W-:Y:S01]  /*1bd0*/  FFMA.FTZ R23, R12.reuse, R23, -0.24046532809734344482 ;  /* 0xbe763c8b0c177423 */ /* 0x040fe20000010017 */
[C---:B------:R-:W-:Y:S01]  /*1be0*/  FMUL R28, R27.reuse, R28 ;  /* 0x0000001c1b1c7220 */ /* 0x040fe20000400000 */
[C---:B------:R-:W-:Y:S01]  /*1bf0*/  FMUL R21, R27.reuse, R21 ;  /* 0x000000151b157220 */ /* 0x040fe20000400000 */
[C---:B------:R-:W-:Y:S01]  /*1c00*/  FMUL R16, R27.reuse, R16 ;  /* 0x000000101b107220 */ /* 0x040fe20000400000 */
[----:B------:R-:W-:Y:S01]  /*1c10*/  FMUL R31, R27, R24 ;  /* 0x000000181b1f7220 */ /* 0x000fe20000400000 */
[----:B------:R-:W-:Y:S01]  /*1c20*/  F2FP.BF16.F32.PACK_AB R17, R29, R20 ;  /* 0x000000141d11723e */ /* 0x000fe200000010ff */
[----:B------:R-:W-:Y:S01]  /*1c30*/  FFMA.FTZ R26, R13, R26, -0.24046532809734344482 ;  /* 0xbe763c8b0d1a7423 */ /* 0x000fe2000001001a */
[----:B------:R-:W-:Y:S01]  /*1c40*/  FFMA.FTZ R23, R12, R23, 0.28857114911079406738 ;  /* 0x3e93bf990c177423 */ /* 0x000fe20000010017 */
[----:B------:R-:W-:-:S02]  /*1c50*/  F2FP.BF16.F32.PACK_AB R20, R30, R25 ;  /* 0x000000191e14723e */ /* 0x000fc400000010ff */
[----:B------:R-:W-:Y:S01]  /*1c60*/  F2FP.BF16.F32.PACK_AB R16, R16, R31 ;  /* 0x0000001f1010723e */ /* 0x000fe200000010ff */
[----:B------:R-:W-:Y:S01]  /*1c70*/  FFMA.FTZ R26, R13, R26, 0.28857114911079406738 ;  /* 0x3e93bf990d1a7423 */ /* 0x000fe2000001001a */
[----:B------:R-:W-:Y:S01]  /*1c80*/  F2FP.BF16.F32.PACK_AB R21, R28, R21 ;  /* 0x000000151c15723e */ /* 0x000fe200000010ff */
[----:B------:R-:W-:Y:S01]  /*1c90*/  FFMA.FTZ R23, R12, R23, -0.36067417263984680176 ;  /* 0xbeb8aa490c177423 */ /* 0x000fe20000010017 */
[----:B------:R-:W-:Y:S01]  /*1ca0*/  F2FP.BF16.F32.PACK_AB R25, R14, R19 ;  /* 0x000000130e19723e */ /* 0x000fe200000010ff */
[----:B------:R0:W-:Y:S01]  /*1cb0*/  STS.64 [R7+UR6], R16 ;  /* 0x0000001007007988 */ /* 0x0001e20008000a06 */
[----:B------:R-:W-:Y:S01]  /*1cc0*/  F2FP.BF16.F32.PACK_AB R24, R15, R22 ;  /* 0x000000160f18723e */ /* 0x000fe200000010ff */
[----:B------:R-:W-:Y:S01]  /*1cd0*/  FFMA.FTZ R26, R13, R26, -0.36067417263984680176 ;  /* 0xbeb8aa490d1a7423 */ /* 0x000fe2000001001a */
[----:B------:R-:W-:Y:S01]  /*1ce0*/  LOP3.LUT R14, R7, 0x8, RZ, 0x3c, !PT ;  /* 0x00000008070e7812 */ /* 0x000fe200078e3cff */
[----:B------:R-:W-:Y:S01]  /*1cf0*/  STS.64 [R7+UR6+0x100], R20 ;  /* 0x0001001407007988 */ /* 0x000fe20008000a06 */
[----:B------:R-:W-:Y:S01]  /*1d00*/  F2FP.BF16.F32.PACK_AB R19, R9, R10 ;  /* 0x0000000a0913723e */ /* 0x000fe200000010ff */
[C---:B------:R-:W-:Y:S01]  /*1d10*/  FFMA.FTZ R23, R12.reuse, R23, 0.48089820146560668945 ;  /* 0x3ef6384a0c177423 */ /* 0x040fe20000010017 */
[----:B------:R-:W-:Y:S01]  /*1d20*/  F2FP.BF16.F32.PACK_AB R18, R11, R18 ;  /* 0x000000120b12723e */ /* 0x000fe200000010ff */
[----:B------:R1:W-:Y:S01]  /*1d30*/  STS.64 [R14+UR6+0x400], R24 ;  /* 0x000400180e007988 */ /* 0x0003e20008000a06 */
[C---:B------:R-:W-:Y:S01]  /*1d40*/  FFMA.FTZ R26, R13.reuse, R26, 0.48089820146560668945 ;  /* 0x3ef6384a0d1a7423 */ /* 0x040fe2000001001a */
[C---:B------:R-:W-:Y:S01]  /*1d50*/  FFMA.FTZ R23, R12.reuse, R23, -0.72134751081466674805 ;  /* 0xbf38aa3b0c177423 */ /* 0x040fe20000010017 */
[----:B------:R-:W2:Y:S01]  /*1d60*/  LDC.64 R10, c[0x0][0x228] ;  /* 0x00008a00ff0a7b82 */ /* 0x000ea20000000a00 */
[----:B------:R3:W-:Y:S01]  /*1d70*/  STS.64 [R14+UR6+0x500], R18 ;  /* 0x000500120e007988 */ /* 0x0007e20008000a06 */
[----:B------:R-:W-:Y:S01]  /*1d80*/  FFMA.FTZ R26, R13, R26, -0.72134751081466674805 ;  /* 0xbf38aa3b0d1a7423 */ /* 0x000fe2000001001a */
[----:B------:R-:W-:-:S05]  /*1d90*/  FMUL R23, R12, R23 ;  /* 0x000000170c177220 */ /* 0x000fca0000400000 */
[----:B------:R-:W-:Y:S01]  /*1da0*/  BAR.SYNC.DEFER_BLOCKING 0x0 ;  /* 0x0000000000007b1d */ /* 0x000fe20000010000 */
[C---:B------:R-:W-:Y:S01]  /*1db0*/  FMUL R26, R13.reuse, R26 ;  /* 0x0000001a0d1a7220 */ /* 0x040fe20000400000 */
[----:B------:R-:W-:Y:S01]  /*1dc0*/  FMUL R23, R12, R23 ;  /* 0x000000170c177220 */ /* 0x000fe20000400000 */
[----:B------:R-:W-:Y:S02]  /*1dd0*/  ISETP.GE.U32.AND P2, PT, R4, 0x7f800000, PT ;  /* 0x7f8000000400780c */ /* 0x000fe40003f46070 */
[----:B------:R-:W-:-:S03]  /*1de0*/  FMUL R26, R13, R26 ;  /* 0x0000001a0d1a7220 */ /* 0x000fc60000400000 */
[----:B0-----:R-:W3:Y:S01]  /*1df0*/  LDC R16, c[0x0][0x278] ;  /* 0x00009e00ff107b82 */ /* 0x001ee20000000800 */
[----:B------:R-:W-:Y:S01]  /*1e00*/  FFMA.FTZ R23, R12, 1.4426950216293334961, R23 ;  /* 0x3fb8aa3b0c177823 */ /* 0x000fe20000010017 */
[----:B------:R-:W-:Y:S01]  /*1e10*/  SHF.R.U32.HI R17, RZ, 0x5, R0 ;  /* 0x00000005ff117819 */ /* 0x000fe20000011600 */
[----:B------:R-:W-:Y:S01]  /*1e20*/  FFMA.FTZ R13, R13, 1.4426950216293334961, R26 ;  /* 0x3fb8aa3b0d0d7823 */ /* 0x000fe2000001001a */
[----:B------:R-:W-:Y:S02]  /*1e30*/  IMAD R12, R40, UR5, RZ ;  /* 0x00000005280c7c24 */ /* 0x000fe4000f8e02ff */
[----:B-1----:R-:W-:Y:S01]  /*1e40*/  FADD R24, R6, R23 ;  /* 0x0000001706187221 */ /* 0x002fe20000000000 */
[----:B------:R-:W-:Y:S01]  /*1e50*/  LOP3.LUT R6, R5, 0x8, RZ, 0x3c, !PT ;  /* 0x0000000805067812 */ /* 0x000fe200078e3cff */
[----:B------:R-:W-:Y:S01]  /*1e60*/  FADD R25, R8, R13 ;  /* 0x0000000d08197221 */ /* 0x000fe20000000000 */
[----:B------:R-:W-:Y:S01]  /*1e70*/  SGXT.U32 R17, R17, 0x2 ;  /* 0x000000021111781a */ /* 0x000fe20000000000 */
[----:B------:R-:W-:Y:S01]  /*1e80*/  UIMAD.WIDE UR4, UR4, 0x2, URZ ;  /* 0x00000002040478a5 */ /* 0x000fe2000f8e023f */
[----:B------:R-:W-:Y:S01]  /*1e90*/  @P2 IMAD.MOV.U32 R15, RZ, RZ, 0x7f800000 ;  /* 0x7f800000ff0f2424 */ /* 0x000fe200078e00ff */
[C---:B------:R-:W-:Y:S01]  /*1ea0*/  SHF.L.U32 R13, R12.reuse, 0x1, RZ ;  /* 0x000000010c0d7819 */ /* 0x040fe200000006ff */
[----:B------:R-:W-:Y:S01]  /*1eb0*/  IMAD.HI R12, R12, 0x2, RZ ;  /* 0x000000020c0c7827 */ /* 0x000fe200078e02ff */
[----:B------:R-:W-:-:S03]  /*1ec0*/  ISETP.GE.U32.AND P1, PT, R3, 0x7f800000, PT ;  /* 0x7f8000000300780c */ /* 0x000fc60003f26070 */
[C---:B------:R-:W-:Y:S01]  /*1ed0*/  @P2 FFMA.FTZ R24, R4.reuse, R15, +INF ;  /* 0x7f80000004182423 */ /* 0x040fe2000001000f */
[----:B--2---:R-:W-:Y:S01]  /*1ee0*/  IADD3 R22, P2, P3, R13, UR7, R10 ;  /* 0x000000070d167c10 */ /* 0x004fe2000fb5e00a */
[----:B------:R-:W-:Y:S01]  /*1ef0*/  ULDC UR4, c[0x0][0x27c] ;  /* 0x00009f0000047ab9 */ /* 0x000fe20000000800 */
[----:B------:R-:W-:Y:S01]  /*1f00*/  FSETP.NEU.AND P0, PT, R4, RZ, PT ;  /* 0x000000ff0400720b */ /* 0x000fe20003f0d000 */
[----:B------:R0:W1:Y:S01]  /*1f10*/  LDS.64 R8, [R5+UR6] ;  /* 0x0000000605087984 */ /* 0x0000620008000a00 */
[----:B------:R-:W-:Y:S01]  /*1f20*/  IADD3.X R26, R12, UR5, R11, P2, P3 ;  /* 0x000000050c1a7c10 */ /* 0x000fe200097e640b */
[----:B------:R-:W-:Y:S01]  /*1f30*/  UIMAD UR4, UR8, UR4, URZ ;  /* 0x00000004080472a4 */ /* 0x000fe2000f8e023f */
[----:B------:R-:W-:Y:S01]  /*1f40*/  FSETP.NEU.AND P2, PT, R3, RZ, PT ;  /* 0x000000ff0300720b */ /* 0x000fe20003f4d000 */
[----:B------:R-:W2:Y:S01]  /*1f50*/  LDS.64 R6, [R6+UR6] ;  /* 0x0000000606067984 */ /* 0x000ea20008000a00 */
[----:B------:R-:W-:Y:S01]  /*1f60*/  FSEL R24, R24, -INF , P0 ;  /* 0xff80000018187808 */ /* 0x000fe20000000000 */
[----:B---3--:R-:W-:Y:S01]  /*1f70*/  IMAD R14, R17, R16, RZ ;  /* 0x00000010110e7224 */ /* 0x008fe200078e02ff */
[C---:B------:R-:W-:Y:S01]  /*1f80*/  LOP3.LUT P0, RZ, R0.reuse, 0x60, RZ, 0xc0, !PT ;  /* 0x0000006000ff7812 */ /* 0x040fe2000780c0ff */
[----:B------:R-:W-:Y:S01]  /*1f90*/  @P1 IMAD.MOV.U32 R4, RZ, RZ, 0x7f800000 ;  /* 0x7f800000ff041424 */ /* 0x000fe200078e00ff */
[----:B0-----:R-:W-:Y:S01]  /*1fa0*/  LEA.HI R5, R0, 0x1c, RZ, 0x1b ;  /* 0x0000001c00057811 */ /* 0x001fe200078fd8ff */
[----:B------:R-:W-:Y:S01]  /*1fb0*/  IMAD R13, R16, 0x4, R14 ;  /* 0x00000004100d7824 */ /* 0x000fe200078e020e */
[----:B------:R-:W-:Y:S01]  /*1fc0*/  LEA R10, P3, R14, R22, 0x1 ;  /* 0x000000160e0a7211 */ /* 0x000fe200078608ff */
[----:B------:R-:W-:Y:S01]  /*1fd0*/  @P1 FFMA.FTZ R25, R3, R4, +INF ;  /* 0x7f80000003191423 */ /* 0x000fe20000010004 */
[----:B------:R-:W-:Y:S01]  /*1fe0*/  SHF.L.U32 R0, R0, 0x1, RZ ;  /* 0x0000000100007819 */ /* 0x000fe200000006ff */
[----:B------:R-:W-:Y:S01]  /*1ff0*/  IMAD R5, R5, R16, RZ ;  /* 0x0000001005057224 */ /* 0x000fe200078e02ff */
[----:B------:R-:W-:Y:S01]  /*2000*/  LEA R15, R16, R13, 0x2 ;  /* 0x0000000d100f7211 */ /* 0x000fe200078e10ff */
[----:B------:R-:W-:Y:S01]  /*2010*/  FFMA R24, R24, 0.69314718246459960938, R41 ;  /* 0x3f31721818187823 */ /* 0x000fe20000000029 */
[----:B------:R-:W-:Y:S01]  /*2020*/  LEA.HI.X.SX32 R11, R14, R26, 0x1, P3 ;  /* 0x0000001a0e0b7211 */ /* 0x000fe200018f0eff */
[----:B------:R-:W-:Y:S01]  /*2030*/  USHF.L.U32 UR7, UR4, 0x2, URZ ;  /* 0x0000000204077899 */ /* 0x000fe2000800063f */
[----:B------:R-:W-:Y:S01]  /*2040*/  LEA R17, R16, R15, 0x2 ;  /* 0x0000000f10117211 */ /* 0x000fe200078e10ff */
[----:B------:R-:W-:Y:S01]  /*2050*/  UIMAD.WIDE UR4, UR4, 0x4, URZ ;  /* 0x00000004040478a5 */ /* 0x000fe2000f8e023f */
[----:B------:R-:W-:-:S02]  /*2060*/  LEA R14, P3, R15, R22, 0x1 ;  /* 0x000000160f0e7211 */ /* 0x000fc400078608ff */
[----:B------:R-:W-:Y:S01]  /*2070*/  LEA R12, P1, R13, R22, 0x1 ;  /* 0x000000160d0c7211 */ /* 0x000fe200078208ff */
[C---:B------:R-:W-:Y:S01]  /*2080*/  IMAD R3, R16.reuse, 0x4, R17 ;  /* 0x0000000410037824 */ /* 0x040fe200078e0211 */
[----:B------:R-:W-:Y:S02]  /*2090*/  LEA.HI.X.SX32 R15, R15, R26, 0x1, P3 ;  /* 0x0000001a0f0f7211 */ /* 0x000fe400018f0eff */
[-C--:B------:R-:W-:Y:S02]  /*20a0*/  LEA R4, P4, R5, R22.reuse, 0x1 ;  /* 0x0000001605047211 */ /* 0x080fe400078808ff */
[C---:B------:R-:W-:Y:S02]  /*20b0*/  LEA R21, R16.reuse, R3, 0x2 ;  /* 0x0000000310157211 */ /* 0x040fe400078e10ff */
[----:B------:R-:W-:Y:S02]  /*20c0*/  LEA R18, P3, R3, R22, 0x1 ;  /* 0x0000001603127211 */ /* 0x000fe400078608ff */
[----:B------:R-:W-:Y:S01]  /*20d0*/  LEA.HI.X.SX32 R13, R13, R26, 0x1, P1 ;  /* 0x0000001a0d0d7211 */ /* 0x000fe200008f0eff */
[----:B------:R-:W-:Y:S01]  /*20e0*/  IMAD R23, R16, 0x4, R21 ;  /* 0x0000000410177824 */ /* 0x000fe200078e0215 */
[----:B------:R-:W-:-:S02]  /*20f0*/  LEA R16, P1, R17, R22, 0x1 ;  /* 0x0000001611107211 */ /* 0x000fc400078208ff */
[-C--:B------:R-:W-:Y:S02]  /*2100*/  LEA.HI.X.SX32 R5, R5, R26.reuse, 0x1, P4 ;  /* 0x0000001a05057211 */ /* 0x080fe400020f0eff */
[----:B------:R-:W-:Y:S01]  /*2110*/  LEA.HI.X.SX32 R19, R3, R26, 0x1, P3 ;  /* 0x0000001a03137211 */ /* 0x000fe200018f0eff */
[----:B-1----:R0:W-:Y:S01]  /*2120*/  STG.E.U16 desc[UR14][R10.64], R8 ;  /* 0x000000080a007986 */ /* 0x0021e2000c10150e */
[-C--:B------:R-:W-:Y:S02]  /*2130*/  LEA R20, P4, R21, R22.reuse, 0x1 ;  /* 0x0000001615147211 */ /* 0x080fe400078808ff */
[----:B------:R-:W-:Y:S01]  /*2140*/  PRMT R3, R8, 0x7632, R3 ;  /* 0x0000763208037816 */ /* 0x000fe20000000003 */
[----:B--2---:R1:W-:Y:S01]  /*2150*/  STG.E.U16 desc[UR14][R12.64], R6 ;  /* 0x000000060c007986 */ /* 0x0043e2000c10150e */
[----:B------:R-:W-:Y:S02]  /*2160*/  LEA R22, P5, R23, R22, 0x1 ;  /* 0x0000001617167211 */ /* 0x000fe400078a08ff */
[-C--:B------:R-:W-:Y:S01]  /*2170*/  LEA.HI.X.SX32 R17, R17, R26.reuse, 0x1, P1 ;  /* 0x0000001a11117211 */ /* 0x080fe200008f0eff */
[----:B------:R2:W-:Y:S01]  /*2180*/  STG.E.U16 desc[UR14][R14.64], R3 ;  /* 0x000000030e007986 */ /* 0x0005e2000c10150e */
[----:B------:R-:W-:-:S02]  /*2190*/  LEA.HI.X.SX32 R21, R21, R26, 0x1, P4 ;  /* 0x0000001a15157211 */ /* 0x000fc400020f0eff */
[----:B------:R-:W-:Y:S02]  /*21a0*/  LEA.HI.X.SX32 R23, R23, R26, 0x1, P5 ;  /* 0x0000001a17177211 */ /* 0x000fe400028f0eff */
[----:B0-----:R-:W-:Y:S01]  /*21b0*/  PRMT R11, R6, 0x7632, R11 ;  /* 0x00007632060b7816 */ /* 0x001fe2000000000b */
[----:B------:R-:W0:Y:S01]  /*21c0*/  LDC.64 R26, c[0x0][0x230] ;  /* 0x00008c00ff1a7b82 */ /* 0x000e220000000a00 */
[----:B------:R-:W-:Y:S02]  /*21d0*/  FSEL R8, R25, -INF , P2 ;  /* 0xff80000019087808 */ /* 0x000fe40001000000 */
[----:B-1----:R-:W-:Y:S01]  /*21e0*/  PRMT R13, R9, 0x7632, R13 ;  /* 0x00007632090d7816 */ /* 0x002fe2000000000d */
[----:B------:R-:W-:Y:S01]  /*21f0*/  STG.E.U16 desc[UR14][R16.64], R11 ;  /* 0x0000000b10007986 */ /* 0x000fe2000c10150e */
[----:B------:R-:W-:Y:S01]  /*2200*/  LOP3.LUT R0, R0, 0x78, RZ, 0xc0, !PT ;  /* 0x0000007800007812 */ /* 0x000fe200078ec0ff */
[----:B------:R-:W-:Y:S01]  /*2210*/  FFMA R25, R8, 0.69314718246459960938, R37 ;  /* 0x3f31721808197823 */ /* 0x000fe20000000025 */
[----:B--2---:R-:W-:Y:S01]  /*2220*/  PRMT R15, R7, 0x7632, R15 ;  /* 0x00007632070f7816 */ /* 0x004fe2000000000f */
[----:B------:R-:W-:Y:S04]  /*2230*/  STG.E.U16 desc[UR14][R18.64], R9 ;  /* 0x0000000912007986 */ /* 0x000fe8000c10150e */
[----:B------:R1:W-:Y:S04]  /*2240*/  STG.E.U16 desc[UR14][R20.64], R7 ;  /* 0x0000000714007986 */ /* 0x0003e8000c10150e */
[----:B------:R2:W-:Y:S04]  /*2250*/  STG.E.U16 desc[UR14][R22.64], R13 ;  /* 0x0000000d16007986 */ /* 0x0005e8000c10150e */
[----:B------:R2:W-:Y:S01]  /*2260*/  STG.E.U16 desc[UR14][R4.64], R15 ;  /* 0x0000000f04007986 */ /* 0x0005e2000c10150e */
[----:B------:R-:W-:Y:S01]  /*2270*/  BAR.SYNC.DEFER_BLOCKING 0x0 ;  /* 0x0000000000007b1d */ /* 0x000fe20000010000 */
[C---:B-1----:R-:W-:Y:S01]  /*2280*/  SHF.L.U32 R7, R40.reuse, 0x2, RZ ;  /* 0x0000000228077819 */ /* 0x042fe200000006ff */
[----:B------:R-:W-:-:S03]  /*2290*/  IMAD.HI R40, R40, 0x4, RZ ;  /* 0x0000000428287827 */ /* 0x000fc600078e02ff */
[----:B0-----:R-:W-:-:S04]  /*22a0*/  IADD3 R6, P1, P2, R7, UR7, R26 ;  /* 0x0000000707067c10 */ /* 0x001fc8000fa3e01a */
[----:B------:R-:W-:Y:S01]  /*22b0*/  IADD3.X R7, R40, UR5, R27, P1, P2 ;  /* 0x0000000528077c10 */ /* 0x000fe20008fe441b */
[----:B------:R2:W-:Y:S01]  /*22c0*/  STS.64 [R0+UR6], R24 ;  /* 0x0000001800007988 */ /* 0x0005e20008000a06 */
[----:B------:R-:W-:Y:S06]  /*22d0*/  BAR.SYNC.DEFER_BLOCKING 0x0 ;  /* 0x0000000000007b1d */ /* 0x000fec0000010000 */
[----:B------:R-:W-:Y:S05]  /*22e0*/  @P0 EXIT ;  /* 0x000000000000094d */ /* 0x000fea0003800000 */
[----:B------:R-:W0:Y:S04]  /*22f0*/  LDS R3, [R2] ;  /* 0x0000000002037984 */ /* 0x000e280000000800 */
[----:B0-----:R-:W-:Y:S01]  /*2300*/  STG.E desc[UR14][R6.64], R3 ;  /* 0x0000000306007986 */ /* 0x001fe2000c10190e */
[----:B------:R-:W-:Y:S05]  /*2310*/  EXIT ;  /* 0x000000000000794d */ /* 0x000fea0003800000 */
.L_x_2:
[----:B------:R-:W-:-:S00]  /*2320*/  BRA `(.L_x_2) ;  /* 0xfffffffc00fc7947 */ /* 0x000fc0000383ffff */
[----:B------:R-:W-:-:S00]  /*2330*/  NOP ;  /* 0x0000000000007918 */ /* 0x000fc00000000000 */
        /* <DEDUP_REMOVED lines=12> */
.L_x_3:


//--------------------- .nv.global.init           --------------------------
	.section	.nv.global.init,"aw",@progbits
.nv.global.init:
	.type		_$_str,@object
	.size		_$_str,(.L_0 - _$_str)
_$_str:
        /*0000*/ 	.byte	0x5f, 0x5f, 0x43, 0x55, 0x44, 0x41, 0x5f, 0x46, 0x54, 0x5a, 0x00
.L_0:


//--------------------- .nv.shared.attn_fwd       --------------------------
	.section	.nv.shared.attn_fwd,"aw",@nobits
	.sectionflags	@""
	.align	16
	.zero		1024


//--------------------- .nv.shared.reserved.0     --------------------------
	.section	.nv.shared.reserved.0,"aw",@nobits
	.weak		__nv_reservedSMEM_offset_0_alias
	.size		__nv_reservedSMEM_offset_0_alias, 0, 0
	.other		__nv_reservedSMEM_offset_0_alias,@"STO_CUDA_RESERVED_SHARED STV_DEFAULT"
__nv_reservedSMEM_offset_0_alias:
	.zero		0


//--------------------- .nv.constant0.attn_fwd    --------------------------
	.section	.nv.constant0.attn_fwd,"a",@progbits
	.sectionflags	@""
	.align	4
.nv.constant0.attn_fwd:
	.zero		664


//--------------------- SYMBOLS --------------------------

	.type		.nv.reservedSmem.offset0,@object
	.size		.nv.reservedSmem.offset0,0x4
